//
// Generated by NVIDIA NVVM Compiler
//
// Compiler Build ID: CL-36424714
// Cuda compilation tools, release 13.0, V13.0.88
// Based on NVVM 20.0.0
//

.version 9.0
.target sm_100
.address_size 64

	// .globl	_Z13filter_kernelPfS_S_iif
// _ZZ13filter_kernelPfS_S_iifE3g_k has been demoted
.extern .shared .align 16 .b8 image_section[];

.visible .entry _Z13filter_kernelPfS_S_iif(
	.param .u64 .ptr .align 1 _Z13filter_kernelPfS_S_iif_param_0,
	.param .u64 .ptr .align 1 _Z13filter_kernelPfS_S_iif_param_1,
	.param .u64 .ptr .align 1 _Z13filter_kernelPfS_S_iif_param_2,
	.param .u32 _Z13filter_kernelPfS_S_iif_param_3,
	.param .u32 _Z13filter_kernelPfS_S_iif_param_4,
	.param .f32 _Z13filter_kernelPfS_S_iif_param_5
)
{
	.local .align 4 .b8 	__local_depot0[72];
	.reg .b64 	%SP;
	.reg .b64 	%SPL;
	.reg .pred 	%p<98>;
	.reg .b32 	%r<464>;
	.reg .b32 	%f<466>;
	.reg .b64 	%rd<199>;
	// demoted variable
	.shared .align 4 .b8 _ZZ13filter_kernelPfS_S_iifE3g_k[36];
	mov.u64 	%SPL, __local_depot0;
	ld.param.u64 	%rd10, [_Z13filter_kernelPfS_S_iif_param_0];
	ld.param.u64 	%rd11, [_Z13filter_kernelPfS_S_iif_param_2];
	ld.param.u32 	%r153, [_Z13filter_kernelPfS_S_iif_param_3];
	ld.param.u32 	%r154, [_Z13filter_kernelPfS_S_iif_param_4];
	ld.param.f32 	%f51, [_Z13filter_kernelPfS_S_iif_param_5];
	cvta.to.global.u64 	%rd1, %rd11;
	cvta.to.global.u64 	%rd2, %rd10;
	add.u64 	%rd3, %SPL, 0;
	add.u64 	%rd4, %SPL, 36;
	mov.u32 	%r1, %ctaid.x;
	mov.u32 	%r155, %ntid.x;
	mul.lo.s32 	%r2, %r1, %r155;
	mov.u32 	%r3, %tid.x;
	add.s32 	%r4, %r153, -1;
	shl.b32 	%r156, %r4, 1;
	shr.s32 	%r5, %r156, 1;
	sub.s32 	%r6, %r154, %r5;
	div.u32 	%r7, %r155, %r6;
	shr.u32 	%r157, %r4, 31;
	add.s32 	%r158, %r4, %r157;
	shr.s32 	%r8, %r158, 1;
	neg.s32 	%r9, %r8;
	setp.lt.s32 	%p4, %r153, 0;
	@%p4 bra 	$L__BB0_10;
	mul.lo.s32 	%r159, %r154, %r4;
	shr.u32 	%r160, %r159, 31;
	add.s32 	%r161, %r159, %r160;
	shr.s32 	%r162, %r161, 1;
	div.u32 	%r163, %r3, %r6;
	mad.lo.s32 	%r10, %r7, %r1, %r163;
	add.s32 	%r164, %r162, %r8;
	mul.lo.s32 	%r165, %r163, %r6;
	sub.s32 	%r166, %r3, %r165;
	add.s32 	%r11, %r164, %r166;
	abs.s32 	%r12, %r8;
	add.s32 	%r13, %r8, %r12;
	and.b32  	%r14, %r13, 3;
	sub.s32 	%r15, 1, %r8;
	sub.s32 	%r16, 2, %r8;
	sub.s32 	%r17, 3, %r8;
	mov.u32 	%r418, %r9;
$L__BB0_2:
	setp.eq.s32 	%p5, %r14, 3;
	add.s32 	%r167, %r10, %r418;
	mad.lo.s32 	%r19, %r167, %r154, %r11;
	add.s32 	%r168, %r418, %r8;
	mul.lo.s32 	%r20, %r168, %r153;
	mov.u32 	%r419, %r9;
	@%p5 bra 	$L__BB0_6;
	setp.eq.s32 	%p6, %r14, 0;
	sub.s32 	%r169, %r19, %r8;
	mul.wide.s32 	%rd14, %r169, 4;
	add.s64 	%rd5, %rd2, %rd14;
	ld.global.f32 	%f52, [%rd5];
	mul.wide.s32 	%rd15, %r20, 4;
	add.s64 	%rd6, %rd3, %rd15;
	st.local.f32 	[%rd6], %f52;
	mov.u32 	%r419, %r15;
	@%p6 bra 	$L__BB0_6;
	setp.eq.s32 	%p7, %r14, 1;
	ld.global.f32 	%f53, [%rd5+4];
	st.local.f32 	[%rd6+4], %f53;
	mov.u32 	%r419, %r16;
	@%p7 bra 	$L__BB0_6;
	ld.global.f32 	%f54, [%rd5+8];
	st.local.f32 	[%rd6+8], %f54;
	mov.u32 	%r419, %r17;
$L__BB0_6:
	setp.lt.u32 	%p8, %r13, 3;
	@%p8 bra 	$L__BB0_9;
	add.s32 	%r22, %r20, %r8;
$L__BB0_8:
	add.s32 	%r170, %r19, %r419;
	mul.wide.s32 	%rd16, %r170, 4;
	add.s64 	%rd17, %rd2, %rd16;
	ld.global.f32 	%f55, [%rd17];
	add.s32 	%r171, %r22, %r419;
	mul.wide.s32 	%rd18, %r171, 4;
	add.s64 	%rd19, %rd3, %rd18;
	st.local.f32 	[%rd19], %f55;
	ld.global.f32 	%f56, [%rd17+4];
	st.local.f32 	[%rd19+4], %f56;
	ld.global.f32 	%f57, [%rd17+8];
	st.local.f32 	[%rd19+8], %f57;
	add.s32 	%r172, %r419, 3;
	ld.global.f32 	%f58, [%rd17+12];
	st.local.f32 	[%rd19+12], %f58;
	add.s32 	%r419, %r419, 4;
	setp.ne.s32 	%p9, %r172, %r12;
	@%p9 bra 	$L__BB0_8;
$L__BB0_9:
	add.s32 	%r25, %r418, 1;
	setp.ne.s32 	%p10, %r418, %r12;
	mov.u32 	%r418, %r25;
	@%p10 bra 	$L__BB0_2;
$L__BB0_10:
	setp.ne.s32 	%p11, %r3, 0;
	setp.lt.s32 	%p12, %r153, 1;
	or.pred  	%p13, %p11, %p12;
	@%p13 bra 	$L__BB0_26;
	and.b32  	%r26, %r153, 15;
	add.s32 	%r27, %r26, -1;
	and.b32  	%r28, %r153, 7;
	add.s32 	%r29, %r28, -1;
	and.b32  	%r30, %r153, 2147483632;
	and.b32  	%r31, %r153, 3;
	mov.b32 	%r421, 0;
$L__BB0_12:
	setp.lt.u32 	%p14, %r153, 16;
	mul.lo.s32 	%r33, %r421, %r153;
	mov.b32 	%r424, 0;
	@%p14 bra 	$L__BB0_15;
	mov.b32 	%r422, 0;
$L__BB0_14:
	.pragma "nounroll";
	add.s32 	%r176, %r422, %r33;
	mul.wide.u32 	%rd20, %r176, 4;
	add.s64 	%rd21, %rd1, %rd20;
	ld.global.f32 	%f59, [%rd21];
	shl.b32 	%r177, %r176, 2;
	mov.u32 	%r178, _ZZ13filter_kernelPfS_S_iifE3g_k;
	add.s32 	%r179, %r178, %r177;
	st.shared.f32 	[%r179], %f59;
	ld.global.f32 	%f60, [%rd21+4];
	st.shared.f32 	[%r179+4], %f60;
	ld.global.f32 	%f61, [%rd21+8];
	st.shared.f32 	[%r179+8], %f61;
	ld.global.f32 	%f62, [%rd21+12];
	st.shared.f32 	[%r179+12], %f62;
	ld.global.f32 	%f63, [%rd21+16];
	st.shared.f32 	[%r179+16], %f63;
	ld.global.f32 	%f64, [%rd21+20];
	st.shared.f32 	[%r179+20], %f64;
	ld.global.f32 	%f65, [%rd21+24];
	st.shared.f32 	[%r179+24], %f65;
	ld.global.f32 	%f66, [%rd21+28];
	st.shared.f32 	[%r179+28], %f66;
	ld.global.f32 	%f67, [%rd21+32];
	st.shared.f32 	[%r179+32], %f67;
	ld.global.f32 	%f68, [%rd21+36];
	st.shared.f32 	[%r179+36], %f68;
	ld.global.f32 	%f69, [%rd21+40];
	st.shared.f32 	[%r179+40], %f69;
	ld.global.f32 	%f70, [%rd21+44];
	st.shared.f32 	[%r179+44], %f70;
	ld.global.f32 	%f71, [%rd21+48];
	st.shared.f32 	[%r179+48], %f71;
	ld.global.f32 	%f72, [%rd21+52];
	st.shared.f32 	[%r179+52], %f72;
	ld.global.f32 	%f73, [%rd21+56];
	st.shared.f32 	[%r179+56], %f73;
	ld.global.f32 	%f74, [%rd21+60];
	st.shared.f32 	[%r179+60], %f74;
	add.s32 	%r422, %r422, 16;
	setp.ne.s32 	%p15, %r422, %r30;
	mov.u32 	%r424, %r30;
	@%p15 bra 	$L__BB0_14;
$L__BB0_15:
	setp.eq.s32 	%p16, %r26, 0;
	@%p16 bra 	$L__BB0_25;
	setp.lt.u32 	%p17, %r27, 7;
	@%p17 bra 	$L__BB0_18;
	add.s32 	%r180, %r424, %r33;
	mul.wide.u32 	%rd22, %r180, 4;
	add.s64 	%rd23, %rd1, %rd22;
	ld.global.f32 	%f75, [%rd23];
	shl.b32 	%r181, %r180, 2;
	mov.u32 	%r182, _ZZ13filter_kernelPfS_S_iifE3g_k;
	add.s32 	%r183, %r182, %r181;
	st.shared.f32 	[%r183], %f75;
	cvt.u64.u32 	%rd24, %r33;
	cvt.u64.u32 	%rd25, %r424;
	add.s64 	%rd26, %rd25, %rd24;
	shl.b64 	%rd27, %rd26, 2;
	add.s64 	%rd28, %rd1, %rd27;
	ld.global.f32 	%f76, [%rd28+4];
	st.shared.f32 	[%r183+4], %f76;
	ld.global.f32 	%f77, [%rd28+8];
	st.shared.f32 	[%r183+8], %f77;
	ld.global.f32 	%f78, [%rd28+12];
	st.shared.f32 	[%r183+12], %f78;
	ld.global.f32 	%f79, [%rd28+16];
	st.shared.f32 	[%r183+16], %f79;
	ld.global.f32 	%f80, [%rd28+20];
	st.shared.f32 	[%r183+20], %f80;
	ld.global.f32 	%f81, [%rd28+24];
	st.shared.f32 	[%r183+24], %f81;
	ld.global.f32 	%f82, [%rd28+28];
	st.shared.f32 	[%r183+28], %f82;
	add.s32 	%r424, %r424, 8;
$L__BB0_18:
	setp.eq.s32 	%p18, %r28, 0;
	@%p18 bra 	$L__BB0_25;
	setp.lt.u32 	%p19, %r29, 3;
	@%p19 bra 	$L__BB0_21;
	add.s32 	%r184, %r424, %r33;
	mul.wide.u32 	%rd29, %r184, 4;
	add.s64 	%rd30, %rd1, %rd29;
	ld.global.f32 	%f83, [%rd30];
	shl.b32 	%r185, %r184, 2;
	mov.u32 	%r186, _ZZ13filter_kernelPfS_S_iifE3g_k;
	add.s32 	%r187, %r186, %r185;
	st.shared.f32 	[%r187], %f83;
	cvt.u64.u32 	%rd31, %r33;
	cvt.u64.u32 	%rd32, %r424;
	add.s64 	%rd33, %rd32, %rd31;
	shl.b64 	%rd34, %rd33, 2;
	add.s64 	%rd35, %rd1, %rd34;
	ld.global.f32 	%f84, [%rd35+4];
	st.shared.f32 	[%r187+4], %f84;
	ld.global.f32 	%f85, [%rd35+8];
	st.shared.f32 	[%r187+8], %f85;
	ld.global.f32 	%f86, [%rd35+12];
	st.shared.f32 	[%r187+12], %f86;
	add.s32 	%r424, %r424, 4;
$L__BB0_21:
	setp.eq.s32 	%p20, %r31, 0;
	@%p20 bra 	$L__BB0_25;
	setp.eq.s32 	%p21, %r31, 1;
	add.s32 	%r188, %r424, %r33;
	mul.wide.u32 	%rd36, %r188, 4;
	add.s64 	%rd37, %rd1, %rd36;
	ld.global.f32 	%f87, [%rd37];
	shl.b32 	%r189, %r188, 2;
	mov.u32 	%r190, _ZZ13filter_kernelPfS_S_iifE3g_k;
	add.s32 	%r41, %r190, %r189;
	st.shared.f32 	[%r41], %f87;
	@%p21 bra 	$L__BB0_25;
	setp.eq.s32 	%p22, %r31, 2;
	cvt.u64.u32 	%rd38, %r33;
	cvt.u64.u32 	%rd39, %r424;
	add.s64 	%rd40, %rd39, %rd38;
	shl.b64 	%rd41, %rd40, 2;
	add.s64 	%rd7, %rd1, %rd41;
	ld.global.f32 	%f88, [%rd7+4];
	st.shared.f32 	[%r41+4], %f88;
	@%p22 bra 	$L__BB0_25;
	ld.global.f32 	%f89, [%rd7+8];
	st.shared.f32 	[%r41+8], %f89;
$L__BB0_25:
	add.s32 	%r421, %r421, 1;
	setp.ne.s32 	%p23, %r421, %r153;
	@%p23 bra 	$L__BB0_12;
$L__BB0_26:
	ld.param.u64 	%rd197, [_Z13filter_kernelPfS_S_iif_param_1];
	add.s32 	%r191, %r2, %r3;
	cvta.to.global.u64 	%rd42, %rd197;
	mul.wide.s32 	%rd43, %r191, 4;
	add.s64 	%rd44, %rd42, %rd43;
	mov.b32 	%r192, -1082130432;
	st.global.u32 	[%rd44], %r192;
	add.s32 	%r193, %r7, %r5;
	setp.ge.u32 	%p24, %r3, %r193;
	setp.lt.s32 	%p25, %r154, 1;
	or.pred  	%p26, %p24, %p25;
	@%p26 bra 	$L__BB0_39;
	mul.lo.s32 	%r43, %r154, %r3;
	and.b32  	%r44, %r154, 15;
	setp.lt.u32 	%p27, %r154, 16;
	mov.b32 	%r428, 0;
	@%p27 bra 	$L__BB0_30;
	and.b32  	%r428, %r154, 2147483632;
	mov.b32 	%r426, 0;
$L__BB0_29:
	.pragma "nounroll";
	add.s32 	%r196, %r426, %r43;
	mul.wide.u32 	%rd45, %r196, 4;
	add.s64 	%rd46, %rd2, %rd45;
	ld.global.f32 	%f90, [%rd46];
	shl.b32 	%r197, %r196, 2;
	mov.u32 	%r198, image_section;
	add.s32 	%r199, %r198, %r197;
	st.shared.f32 	[%r199], %f90;
	add.s32 	%r200, %r196, 1;
	mul.wide.u32 	%rd47, %r200, 4;
	add.s64 	%rd48, %rd2, %rd47;
	ld.global.f32 	%f91, [%rd48];
	st.shared.f32 	[%r199+4], %f91;
	add.s32 	%r201, %r196, 2;
	mul.wide.u32 	%rd49, %r201, 4;
	add.s64 	%rd50, %rd2, %rd49;
	ld.global.f32 	%f92, [%rd50];
	st.shared.f32 	[%r199+8], %f92;
	add.s32 	%r202, %r196, 3;
	mul.wide.u32 	%rd51, %r202, 4;
	add.s64 	%rd52, %rd2, %rd51;
	ld.global.f32 	%f93, [%rd52];
	st.shared.f32 	[%r199+12], %f93;
	add.s32 	%r203, %r196, 4;
	mul.wide.u32 	%rd53, %r203, 4;
	add.s64 	%rd54, %rd2, %rd53;
	ld.global.f32 	%f94, [%rd54];
	st.shared.f32 	[%r199+16], %f94;
	add.s32 	%r204, %r196, 5;
	mul.wide.u32 	%rd55, %r204, 4;
	add.s64 	%rd56, %rd2, %rd55;
	ld.global.f32 	%f95, [%rd56];
	st.shared.f32 	[%r199+20], %f95;
	add.s32 	%r205, %r196, 6;
	mul.wide.u32 	%rd57, %r205, 4;
	add.s64 	%rd58, %rd2, %rd57;
	ld.global.f32 	%f96, [%rd58];
	st.shared.f32 	[%r199+24], %f96;
	add.s32 	%r206, %r196, 7;
	mul.wide.u32 	%rd59, %r206, 4;
	add.s64 	%rd60, %rd2, %rd59;
	ld.global.f32 	%f97, [%rd60];
	st.shared.f32 	[%r199+28], %f97;
	add.s32 	%r207, %r196, 8;
	mul.wide.u32 	%rd61, %r207, 4;
	add.s64 	%rd62, %rd2, %rd61;
	ld.global.f32 	%f98, [%rd62];
	st.shared.f32 	[%r199+32], %f98;
	add.s32 	%r208, %r196, 9;
	mul.wide.u32 	%rd63, %r208, 4;
	add.s64 	%rd64, %rd2, %rd63;
	ld.global.f32 	%f99, [%rd64];
	st.shared.f32 	[%r199+36], %f99;
	add.s32 	%r209, %r196, 10;
	mul.wide.u32 	%rd65, %r209, 4;
	add.s64 	%rd66, %rd2, %rd65;
	ld.global.f32 	%f100, [%rd66];
	st.shared.f32 	[%r199+40], %f100;
	add.s32 	%r210, %r196, 11;
	mul.wide.u32 	%rd67, %r210, 4;
	add.s64 	%rd68, %rd2, %rd67;
	ld.global.f32 	%f101, [%rd68];
	st.shared.f32 	[%r199+44], %f101;
	add.s32 	%r211, %r196, 12;
	mul.wide.u32 	%rd69, %r211, 4;
	add.s64 	%rd70, %rd2, %rd69;
	ld.global.f32 	%f102, [%rd70];
	st.shared.f32 	[%r199+48], %f102;
	add.s32 	%r212, %r196, 13;
	mul.wide.u32 	%rd71, %r212, 4;
	add.s64 	%rd72, %rd2, %rd71;
	ld.global.f32 	%f103, [%rd72];
	st.shared.f32 	[%r199+52], %f103;
	add.s32 	%r213, %r196, 14;
	mul.wide.u32 	%rd73, %r213, 4;
	add.s64 	%rd74, %rd2, %rd73;
	ld.global.f32 	%f104, [%rd74];
	st.shared.f32 	[%r199+56], %f104;
	add.s32 	%r214, %r196, 15;
	mul.wide.u32 	%rd75, %r214, 4;
	add.s64 	%rd76, %rd2, %rd75;
	ld.global.f32 	%f105, [%rd76];
	st.shared.f32 	[%r199+60], %f105;
	add.s32 	%r426, %r426, 16;
	setp.ne.s32 	%p28, %r426, %r428;
	@%p28 bra 	$L__BB0_29;
$L__BB0_30:
	setp.eq.s32 	%p29, %r44, 0;
	@%p29 bra 	$L__BB0_39;
	and.b32  	%r49, %r154, 7;
	setp.lt.u32 	%p30, %r44, 8;
	@%p30 bra 	$L__BB0_33;
	add.s32 	%r215, %r428, %r43;
	mul.wide.u32 	%rd77, %r215, 4;
	add.s64 	%rd78, %rd2, %rd77;
	ld.global.f32 	%f106, [%rd78];
	shl.b32 	%r216, %r215, 2;
	mov.u32 	%r217, image_section;
	add.s32 	%r218, %r217, %r216;
	st.shared.f32 	[%r218], %f106;
	add.s32 	%r219, %r215, 1;
	mul.wide.u32 	%rd79, %r219, 4;
	add.s64 	%rd80, %rd2, %rd79;
	ld.global.f32 	%f107, [%rd80];
	st.shared.f32 	[%r218+4], %f107;
	add.s32 	%r220, %r215, 2;
	mul.wide.u32 	%rd81, %r220, 4;
	add.s64 	%rd82, %rd2, %rd81;
	ld.global.f32 	%f108, [%rd82];
	st.shared.f32 	[%r218+8], %f108;
	add.s32 	%r221, %r215, 3;
	mul.wide.u32 	%rd83, %r221, 4;
	add.s64 	%rd84, %rd2, %rd83;
	ld.global.f32 	%f109, [%rd84];
	st.shared.f32 	[%r218+12], %f109;
	add.s32 	%r222, %r215, 4;
	mul.wide.u32 	%rd85, %r222, 4;
	add.s64 	%rd86, %rd2, %rd85;
	ld.global.f32 	%f110, [%rd86];
	st.shared.f32 	[%r218+16], %f110;
	add.s32 	%r223, %r215, 5;
	mul.wide.u32 	%rd87, %r223, 4;
	add.s64 	%rd88, %rd2, %rd87;
	ld.global.f32 	%f111, [%rd88];
	st.shared.f32 	[%r218+20], %f111;
	add.s32 	%r224, %r215, 6;
	mul.wide.u32 	%rd89, %r224, 4;
	add.s64 	%rd90, %rd2, %rd89;
	ld.global.f32 	%f112, [%rd90];
	st.shared.f32 	[%r218+24], %f112;
	add.s32 	%r225, %r215, 7;
	mul.wide.u32 	%rd91, %r225, 4;
	add.s64 	%rd92, %rd2, %rd91;
	ld.global.f32 	%f113, [%rd92];
	st.shared.f32 	[%r218+28], %f113;
	add.s32 	%r428, %r428, 8;
$L__BB0_33:
	setp.eq.s32 	%p31, %r49, 0;
	@%p31 bra 	$L__BB0_39;
	and.b32  	%r52, %r154, 3;
	setp.lt.u32 	%p32, %r49, 4;
	@%p32 bra 	$L__BB0_36;
	add.s32 	%r226, %r428, %r43;
	mul.wide.u32 	%rd93, %r226, 4;
	add.s64 	%rd94, %rd2, %rd93;
	ld.global.f32 	%f114, [%rd94];
	shl.b32 	%r227, %r226, 2;
	mov.u32 	%r228, image_section;
	add.s32 	%r229, %r228, %r227;
	st.shared.f32 	[%r229], %f114;
	add.s32 	%r230, %r226, 1;
	mul.wide.u32 	%rd95, %r230, 4;
	add.s64 	%rd96, %rd2, %rd95;
	ld.global.f32 	%f115, [%rd96];
	st.shared.f32 	[%r229+4], %f115;
	add.s32 	%r231, %r226, 2;
	mul.wide.u32 	%rd97, %r231, 4;
	add.s64 	%rd98, %rd2, %rd97;
	ld.global.f32 	%f116, [%rd98];
	st.shared.f32 	[%r229+8], %f116;
	add.s32 	%r232, %r226, 3;
	mul.wide.u32 	%rd99, %r232, 4;
	add.s64 	%rd100, %rd2, %rd99;
	ld.global.f32 	%f117, [%rd100];
	st.shared.f32 	[%r229+12], %f117;
	add.s32 	%r428, %r428, 4;
$L__BB0_36:
	setp.eq.s32 	%p33, %r52, 0;
	@%p33 bra 	$L__BB0_39;
	mov.b32 	%r431, 0;
	mov.u32 	%r236, image_section;
$L__BB0_38:
	.pragma "nounroll";
	add.s32 	%r234, %r428, %r43;
	mul.wide.u32 	%rd101, %r234, 4;
	add.s64 	%rd102, %rd2, %rd101;
	ld.global.f32 	%f118, [%rd102];
	shl.b32 	%r235, %r234, 2;
	add.s32 	%r237, %r236, %r235;
	st.shared.f32 	[%r237], %f118;
	add.s32 	%r428, %r428, 1;
	add.s32 	%r431, %r431, 1;
	setp.ne.s32 	%p34, %r431, %r52;
	@%p34 bra 	$L__BB0_38;
$L__BB0_39:
	bar.sync 	0;
	neg.s32 	%r59, %r8;
	sub.s32 	%r60, %r154, %r8;
	setp.ge.s32 	%p35, %r8, %r60;
	mov.f32 	%f462, 0f00000000;
	mov.f32 	%f463, %f462;
	@%p35 bra 	$L__BB0_121;
	setp.gt.s32 	%p36, %r154, 0;
	add.s32 	%r241, %r7, %r5;
	setp.lt.u32 	%p37, %r3, %r241;
	setp.eq.s32 	%p38, %r3, 0;
	add.s32 	%r61, %r241, %r59;
	setp.ge.s32 	%p39, %r8, %r61;
	setp.gt.s32 	%p40, %r153, %r60;
	mul.lo.s32 	%r62, %r153, %r153;
	mul.f32 	%f1, %f51, %f51;
	setp.gt.s32 	%p41, %r5, 0;
	setp.ge.u32 	%p42, %r3, %r5;
	and.pred  	%p43, %p42, %p36;
	and.pred  	%p1, %p43, %p37;
	add.s32 	%r242, %r59, %r3;
	add.s32 	%r63, %r242, %r7;
	abs.s32 	%r64, %r8;
	add.s32 	%r65, %r64, 1;
	max.u32 	%r243, %r62, 1;
	add.s32 	%r66, %r8, %r64;
	add.s32 	%r244, %r65, %r8;
	and.b32  	%r67, %r243, 5;
	and.b32  	%r68, %r243, 1;
	or.pred  	%p2, %p39, %p40;
	and.b32  	%r69, %r244, 3;
	sub.s32 	%r70, 1, %r8;
	sub.s32 	%r71, 2, %r8;
	sub.s32 	%r72, 3, %r8;
	and.b32  	%r73, %r243, -8;
	mov.f32 	%f121, 0f80000000;
	div.rn.f32 	%f122, %f121, %f1;
	fma.rn.f32 	%f123, %f122, 0f3BBB989D, 0f3F000000;
	cvt.sat.f32.f32 	%f124, %f123;
	mov.f32 	%f125, 0f4B400001;
	mov.f32 	%f126, 0f437C0000;
	fma.rm.f32 	%f127, %f124, %f126, %f125;
	add.f32 	%f128, %f127, 0fCB40007F;
	neg.f32 	%f129, %f128;
	fma.rn.f32 	%f130, %f122, 0f3FB8AA3B, %f129;
	fma.rn.f32 	%f2, %f122, 0f32A57060, %f130;
	mov.b32 	%r245, %f127;
	shl.b32 	%r246, %r245, 23;
	mov.b32 	%f3, %r246;
	and.pred  	%p44, %p41, %p36;
	and.pred  	%p3, %p44, %p38;
	and.b32  	%r74, %r154, 2147483640;
	max.s32 	%r247, %r8, %r9;
	neg.s32 	%r75, %r247;
	mov.f32 	%f463, 0f00000000;
	not.pred 	%p77, %p3;
	not.pred 	%p87, %p1;
	ex2.approx.ftz.f32 	%f258, %f2;
	mul.f32 	%f23, %f258, %f3;
	mov.u32 	%r432, %r8;
	mov.f32 	%f462, %f463;
$L__BB0_41:
	@%p2 bra 	$L__BB0_92;
	setp.gt.s32 	%p45, %r153, -1;
	@%p45 bra 	$L__BB0_57;
	mov.u32 	%r433, %r8;
$L__BB0_44:
	mul.lo.s32 	%r78, %r433, %r154;
	mov.u32 	%r434, %r4;
$L__BB0_45:
	setp.lt.u32 	%p69, %r62, 8;
	mov.f32 	%f441, 0f00000000;
	mov.b32 	%r437, 0;
	@%p69 bra 	$L__BB0_48;
	mov.f32 	%f441, 0f00000000;
	mov.b32 	%r435, 0;
$L__BB0_47:
	.pragma "nounroll";
	shl.b32 	%r294, %r435, 2;
	mov.u32 	%r295, _ZZ13filter_kernelPfS_S_iifE3g_k;
	add.s32 	%r296, %r295, %r294;
	ld.shared.f32 	%f270, [%r296];
	mul.f32 	%f271, %f270, %f270;
	mul.wide.u32 	%rd120, %r435, 4;
	add.s64 	%rd121, %rd3, %rd120;
	ld.local.f32 	%f272, [%rd121];
	add.s64 	%rd122, %rd4, %rd120;
	ld.local.f32 	%f273, [%rd122];
	sub.f32 	%f274, %f272, %f273;
	mul.f32 	%f275, %f271, %f274;
	fma.rn.f32 	%f276, %f274, %f275, %f441;
	ld.shared.f32 	%f277, [%r296+4];
	mul.f32 	%f278, %f277, %f277;
	ld.local.f32 	%f279, [%rd121+4];
	ld.local.f32 	%f280, [%rd122+4];
	sub.f32 	%f281, %f279, %f280;
	mul.f32 	%f282, %f278, %f281;
	fma.rn.f32 	%f283, %f281, %f282, %f276;
	ld.shared.f32 	%f284, [%r296+8];
	mul.f32 	%f285, %f284, %f284;
	ld.local.f32 	%f286, [%rd121+8];
	ld.local.f32 	%f287, [%rd122+8];
	sub.f32 	%f288, %f286, %f287;
	mul.f32 	%f289, %f285, %f288;
	fma.rn.f32 	%f290, %f288, %f289, %f283;
	ld.shared.f32 	%f291, [%r296+12];
	mul.f32 	%f292, %f291, %f291;
	ld.local.f32 	%f293, [%rd121+12];
	ld.local.f32 	%f294, [%rd122+12];
	sub.f32 	%f295, %f293, %f294;
	mul.f32 	%f296, %f292, %f295;
	fma.rn.f32 	%f297, %f295, %f296, %f290;
	ld.shared.f32 	%f298, [%r296+16];
	mul.f32 	%f299, %f298, %f298;
	ld.local.f32 	%f300, [%rd121+16];
	ld.local.f32 	%f301, [%rd122+16];
	sub.f32 	%f302, %f300, %f301;
	mul.f32 	%f303, %f299, %f302;
	fma.rn.f32 	%f304, %f302, %f303, %f297;
	ld.shared.f32 	%f305, [%r296+20];
	mul.f32 	%f306, %f305, %f305;
	ld.local.f32 	%f307, [%rd121+20];
	ld.local.f32 	%f308, [%rd122+20];
	sub.f32 	%f309, %f307, %f308;
	mul.f32 	%f310, %f306, %f309;
	fma.rn.f32 	%f311, %f309, %f310, %f304;
	ld.shared.f32 	%f312, [%r296+24];
	mul.f32 	%f313, %f312, %f312;
	ld.local.f32 	%f314, [%rd121+24];
	ld.local.f32 	%f315, [%rd122+24];
	sub.f32 	%f316, %f314, %f315;
	mul.f32 	%f317, %f313, %f316;
	fma.rn.f32 	%f318, %f316, %f317, %f311;
	ld.shared.f32 	%f319, [%r296+28];
	mul.f32 	%f320, %f319, %f319;
	ld.local.f32 	%f321, [%rd121+28];
	ld.local.f32 	%f322, [%rd122+28];
	sub.f32 	%f323, %f321, %f322;
	mul.f32 	%f324, %f320, %f323;
	fma.rn.f32 	%f441, %f323, %f324, %f318;
	add.s32 	%r435, %r435, 8;
	setp.ne.s32 	%p70, %r435, %r73;
	mov.u32 	%r437, %r73;
	@%p70 bra 	$L__BB0_47;
$L__BB0_48:
	setp.eq.s32 	%p71, %r67, 0;
	@%p71 bra 	$L__BB0_55;
	add.s32 	%r297, %r67, -1;
	setp.lt.u32 	%p72, %r297, 3;
	@%p72 bra 	$L__BB0_51;
	shl.b32 	%r298, %r437, 2;
	mov.u32 	%r299, _ZZ13filter_kernelPfS_S_iifE3g_k;
	add.s32 	%r300, %r299, %r298;
	ld.shared.f32 	%f326, [%r300];
	mul.f32 	%f327, %f326, %f326;
	mul.wide.u32 	%rd123, %r437, 4;
	add.s64 	%rd124, %rd3, %rd123;
	ld.local.f32 	%f328, [%rd124];
	add.s64 	%rd125, %rd4, %rd123;
	ld.local.f32 	%f329, [%rd125];
	sub.f32 	%f330, %f328, %f329;
	mul.f32 	%f331, %f327, %f330;
	fma.rn.f32 	%f332, %f330, %f331, %f441;
	ld.shared.f32 	%f333, [%r300+4];
	mul.f32 	%f334, %f333, %f333;
	ld.local.f32 	%f335, [%rd124+4];
	ld.local.f32 	%f336, [%rd125+4];
	sub.f32 	%f337, %f335, %f336;
	mul.f32 	%f338, %f334, %f337;
	fma.rn.f32 	%f339, %f337, %f338, %f332;
	ld.shared.f32 	%f340, [%r300+8];
	mul.f32 	%f341, %f340, %f340;
	ld.local.f32 	%f342, [%rd124+8];
	ld.local.f32 	%f343, [%rd125+8];
	sub.f32 	%f344, %f342, %f343;
	mul.f32 	%f345, %f341, %f344;
	fma.rn.f32 	%f346, %f344, %f345, %f339;
	ld.shared.f32 	%f347, [%r300+12];
	mul.f32 	%f348, %f347, %f347;
	ld.local.f32 	%f349, [%rd124+12];
	ld.local.f32 	%f350, [%rd125+12];
	sub.f32 	%f351, %f349, %f350;
	mul.f32 	%f352, %f348, %f351;
	fma.rn.f32 	%f441, %f351, %f352, %f346;
	add.s32 	%r437, %r437, 4;
$L__BB0_51:
	setp.eq.s32 	%p73, %r68, 0;
	@%p73 bra 	$L__BB0_55;
	setp.ne.s32 	%p74, %r68, 0;
	@%p74 bra 	$L__BB0_54;
	shl.b32 	%r301, %r437, 2;
	mov.u32 	%r302, _ZZ13filter_kernelPfS_S_iifE3g_k;
	add.s32 	%r303, %r302, %r301;
	ld.shared.f32 	%f353, [%r303];
	mul.f32 	%f354, %f353, %f353;
	mul.wide.u32 	%rd126, %r437, 4;
	add.s64 	%rd127, %rd3, %rd126;
	ld.local.f32 	%f355, [%rd127];
	add.s64 	%rd128, %rd4, %rd126;
	ld.local.f32 	%f356, [%rd128];
	sub.f32 	%f357, %f355, %f356;
	mul.f32 	%f358, %f354, %f357;
	fma.rn.f32 	%f359, %f357, %f358, %f441;
	ld.shared.f32 	%f360, [%r303+4];
	mul.f32 	%f361, %f360, %f360;
	ld.local.f32 	%f362, [%rd127+4];
	ld.local.f32 	%f363, [%rd128+4];
	sub.f32 	%f364, %f362, %f363;
	mul.f32 	%f365, %f361, %f364;
	fma.rn.f32 	%f441, %f364, %f365, %f359;
	add.s32 	%r437, %r437, 2;
$L__BB0_54:
	shl.b32 	%r304, %r437, 2;
	mov.u32 	%r305, _ZZ13filter_kernelPfS_S_iifE3g_k;
	add.s32 	%r306, %r305, %r304;
	ld.shared.f32 	%f366, [%r306];
	mul.f32 	%f367, %f366, %f366;
	mul.wide.u32 	%rd129, %r437, 4;
	add.s64 	%rd130, %rd3, %rd129;
	ld.local.f32 	%f368, [%rd130];
	add.s64 	%rd131, %rd4, %rd129;
	ld.local.f32 	%f369, [%rd131];
	sub.f32 	%f370, %f368, %f369;
	mul.f32 	%f371, %f367, %f370;
	fma.rn.f32 	%f441, %f370, %f371, %f441;
$L__BB0_55:
	neg.f32 	%f372, %f441;
	div.rn.f32 	%f373, %f372, %f1;
	fma.rn.f32 	%f374, %f373, 0f3BBB989D, 0f3F000000;
	cvt.sat.f32.f32 	%f375, %f374;
	mov.f32 	%f376, 0f4B400001;
	mov.f32 	%f377, 0f437C0000;
	fma.rm.f32 	%f378, %f375, %f377, %f376;
	add.f32 	%f379, %f378, 0fCB40007F;
	neg.f32 	%f380, %f379;
	fma.rn.f32 	%f381, %f373, 0f3FB8AA3B, %f380;
	fma.rn.f32 	%f382, %f373, 0f32A57060, %f381;
	mov.b32 	%r307, %f378;
	shl.b32 	%r308, %r307, 23;
	mov.b32 	%f383, %r308;
	ex2.approx.ftz.f32 	%f384, %f382;
	mul.f32 	%f385, %f384, %f383;
	add.f32 	%f462, %f462, %f385;
	add.s32 	%r309, %r434, %r78;
	shl.b32 	%r310, %r309, 2;
	mov.u32 	%r311, image_section;
	add.s32 	%r312, %r311, %r310;
	ld.shared.f32 	%f386, [%r312];
	fma.rn.f32 	%f463, %f385, %f386, %f463;
	add.s32 	%r434, %r434, 1;
	setp.ne.s32 	%p75, %r434, %r60;
	@%p75 bra 	$L__BB0_45;
	add.s32 	%r433, %r433, 1;
	setp.lt.s32 	%p76, %r433, %r61;
	@%p76 bra 	$L__BB0_44;
	bra.uni 	$L__BB0_92;
$L__BB0_57:
	setp.eq.s32 	%p46, %r153, 0;
	mov.u32 	%r444, %r8;
	@%p46 bra 	$L__BB0_58;
	bra.uni 	$L__BB0_70;
$L__BB0_58:
	mov.b32 	%r439, 0;
$L__BB0_59:
	mul.lo.s32 	%r90, %r439, %r154;
	mov.u32 	%r440, %r4;
$L__BB0_60:
	add.s32 	%r92, %r440, %r90;
	mov.u32 	%r441, %r9;
$L__BB0_61:
	setp.eq.s32 	%p61, %r69, 0;
	mad.lo.s32 	%r94, %r441, %r154, %r92;
	mov.u32 	%r442, %r9;
	@%p61 bra 	$L__BB0_65;
	setp.eq.s32 	%p62, %r69, 1;
	sub.s32 	%r281, %r94, %r8;
	shl.b32 	%r282, %r281, 2;
	mov.u32 	%r283, image_section;
	add.s32 	%r95, %r283, %r282;
	ld.shared.f32 	%f259, [%r95];
	st.local.f32 	[%rd4], %f259;
	mov.u32 	%r442, %r70;
	@%p62 bra 	$L__BB0_65;
	setp.eq.s32 	%p63, %r69, 2;
	ld.shared.f32 	%f260, [%r95+4];
	st.local.f32 	[%rd4+4], %f260;
	mov.u32 	%r442, %r71;
	@%p63 bra 	$L__BB0_65;
	ld.shared.f32 	%f261, [%r95+8];
	st.local.f32 	[%rd4+8], %f261;
	mov.u32 	%r442, %r72;
$L__BB0_65:
	setp.lt.u32 	%p64, %r66, 3;
	@%p64 bra 	$L__BB0_67;
$L__BB0_66:
	add.s32 	%r284, %r94, %r442;
	shl.b32 	%r285, %r284, 2;
	mov.u32 	%r286, image_section;
	add.s32 	%r287, %r286, %r285;
	ld.shared.f32 	%f262, [%r287];
	add.s32 	%r288, %r8, %r442;
	mul.wide.s32 	%rd118, %r288, 4;
	add.s64 	%rd119, %rd4, %rd118;
	st.local.f32 	[%rd119], %f262;
	ld.shared.f32 	%f263, [%r287+4];
	st.local.f32 	[%rd119+4], %f263;
	ld.shared.f32 	%f264, [%r287+8];
	st.local.f32 	[%rd119+8], %f264;
	ld.shared.f32 	%f265, [%r287+12];
	st.local.f32 	[%rd119+12], %f265;
	add.s32 	%r442, %r442, 4;
	setp.ne.s32 	%p65, %r442, %r65;
	@%p65 bra 	$L__BB0_66;
$L__BB0_67:
	add.s32 	%r99, %r441, 1;
	setp.ne.s32 	%p66, %r441, %r64;
	mov.u32 	%r441, %r99;
	@%p66 bra 	$L__BB0_61;
	add.f32 	%f462, %f462, %f23;
	shl.b32 	%r289, %r92, 2;
	mov.u32 	%r290, image_section;
	add.s32 	%r291, %r290, %r289;
	ld.shared.f32 	%f266, [%r291];
	fma.rn.f32 	%f463, %f23, %f266, %f463;
	add.s32 	%r440, %r440, 1;
	setp.ne.s32 	%p67, %r440, %r60;
	@%p67 bra 	$L__BB0_60;
	add.s32 	%r439, %r439, 1;
	setp.lt.s32 	%p68, %r439, %r61;
	@%p68 bra 	$L__BB0_59;
	bra.uni 	$L__BB0_92;
$L__BB0_70:
	mul.lo.s32 	%r103, %r444, %r154;
	mov.u32 	%r445, %r4;
$L__BB0_71:
	add.s32 	%r105, %r445, %r103;
	mov.u32 	%r446, %r9;
$L__BB0_72:
	setp.eq.s32 	%p47, %r69, 0;
	add.s32 	%r248, %r446, %r8;
	mul.lo.s32 	%r107, %r248, %r153;
	mov.u32 	%r447, %r9;
	@%p47 bra 	$L__BB0_76;
	setp.eq.s32 	%p48, %r69, 1;
	mad.lo.s32 	%r249, %r446, %r154, %r105;
	sub.s32 	%r250, %r249, %r8;
	shl.b32 	%r251, %r250, 2;
	mov.u32 	%r252, image_section;
	add.s32 	%r108, %r252, %r251;
	ld.shared.f32 	%f131, [%r108];
	mul.wide.s32 	%rd103, %r107, 4;
	add.s64 	%rd8, %rd4, %rd103;
	st.local.f32 	[%rd8], %f131;
	mov.u32 	%r447, %r70;
	@%p48 bra 	$L__BB0_76;
	setp.eq.s32 	%p49, %r69, 2;
	ld.shared.f32 	%f132, [%r108+4];
	st.local.f32 	[%rd8+4], %f132;
	mov.u32 	%r447, %r71;
	@%p49 bra 	$L__BB0_76;
	ld.shared.f32 	%f133, [%r108+8];
	st.local.f32 	[%rd8+8], %f133;
	mov.u32 	%r447, %r72;
$L__BB0_76:
	setp.lt.u32 	%p50, %r66, 3;
	@%p50 bra 	$L__BB0_79;
	add.s32 	%r450, %r75, %r447;
	add.s32 	%r253, %r8, %r447;
	add.s32 	%r449, %r253, %r107;
	add.s32 	%r254, %r445, %r447;
	add.s32 	%r255, %r444, %r446;
	mad.lo.s32 	%r256, %r154, %r255, %r254;
	shl.b32 	%r257, %r256, 2;
	mov.u32 	%r258, image_section;
	add.s32 	%r259, %r258, %r257;
	add.s32 	%r448, %r259, 8;
$L__BB0_78:
	ld.shared.f32 	%f134, [%r448+-8];
	mul.wide.s32 	%rd104, %r449, 4;
	add.s64 	%rd105, %rd4, %rd104;
	st.local.f32 	[%rd105], %f134;
	ld.shared.f32 	%f135, [%r448+-4];
	st.local.f32 	[%rd105+4], %f135;
	ld.shared.f32 	%f136, [%r448];
	st.local.f32 	[%rd105+8], %f136;
	ld.shared.f32 	%f137, [%r448+4];
	st.local.f32 	[%rd105+12], %f137;
	add.s32 	%r450, %r450, 4;
	add.s32 	%r449, %r449, 4;
	add.s32 	%r448, %r448, 16;
	setp.ne.s32 	%p51, %r450, 1;
	@%p51 bra 	$L__BB0_78;
$L__BB0_79:
	add.s32 	%r119, %r446, 1;
	setp.eq.s32 	%p52, %r446, %r64;
	mov.u32 	%r446, %r119;
	@%p52 bra 	$L__BB0_80;
	bra.uni 	$L__BB0_72;
$L__BB0_80:
	setp.lt.u32 	%p53, %r62, 8;
	mov.f32 	%f456, 0f00000000;
	mov.b32 	%r453, 0;
	@%p53 bra 	$L__BB0_83;
	mov.f32 	%f456, 0f00000000;
	mov.b32 	%r451, 0;
$L__BB0_82:
	.pragma "nounroll";
	shl.b32 	%r262, %r451, 2;
	mov.u32 	%r263, _ZZ13filter_kernelPfS_S_iifE3g_k;
	add.s32 	%r264, %r263, %r262;
	ld.shared.f32 	%f141, [%r264];
	mul.f32 	%f142, %f141, %f141;
	mul.wide.u32 	%rd106, %r451, 4;
	add.s64 	%rd107, %rd3, %rd106;
	ld.local.f32 	%f143, [%rd107];
	add.s64 	%rd108, %rd4, %rd106;
	ld.local.f32 	%f144, [%rd108];
	sub.f32 	%f145, %f143, %f144;
	mul.f32 	%f146, %f142, %f145;
	fma.rn.f32 	%f147, %f145, %f146, %f456;
	ld.shared.f32 	%f148, [%r264+4];
	mul.f32 	%f149, %f148, %f148;
	ld.local.f32 	%f150, [%rd107+4];
	ld.local.f32 	%f151, [%rd108+4];
	sub.f32 	%f152, %f150, %f151;
	mul.f32 	%f153, %f149, %f152;
	fma.rn.f32 	%f154, %f152, %f153, %f147;
	ld.shared.f32 	%f155, [%r264+8];
	mul.f32 	%f156, %f155, %f155;
	ld.local.f32 	%f157, [%rd107+8];
	ld.local.f32 	%f158, [%rd108+8];
	sub.f32 	%f159, %f157, %f158;
	mul.f32 	%f160, %f156, %f159;
	fma.rn.f32 	%f161, %f159, %f160, %f154;
	ld.shared.f32 	%f162, [%r264+12];
	mul.f32 	%f163, %f162, %f162;
	ld.local.f32 	%f164, [%rd107+12];
	ld.local.f32 	%f165, [%rd108+12];
	sub.f32 	%f166, %f164, %f165;
	mul.f32 	%f167, %f163, %f166;
	fma.rn.f32 	%f168, %f166, %f167, %f161;
	ld.shared.f32 	%f169, [%r264+16];
	mul.f32 	%f170, %f169, %f169;
	ld.local.f32 	%f171, [%rd107+16];
	ld.local.f32 	%f172, [%rd108+16];
	sub.f32 	%f173, %f171, %f172;
	mul.f32 	%f174, %f170, %f173;
	fma.rn.f32 	%f175, %f173, %f174, %f168;
	ld.shared.f32 	%f176, [%r264+20];
	mul.f32 	%f177, %f176, %f176;
	ld.local.f32 	%f178, [%rd107+20];
	ld.local.f32 	%f179, [%rd108+20];
	sub.f32 	%f180, %f178, %f179;
	mul.f32 	%f181, %f177, %f180;
	fma.rn.f32 	%f182, %f180, %f181, %f175;
	ld.shared.f32 	%f183, [%r264+24];
	mul.f32 	%f184, %f183, %f183;
	ld.local.f32 	%f185, [%rd107+24];
	ld.local.f32 	%f186, [%rd108+24];
	sub.f32 	%f187, %f185, %f186;
	mul.f32 	%f188, %f184, %f187;
	fma.rn.f32 	%f189, %f187, %f188, %f182;
	ld.shared.f32 	%f190, [%r264+28];
	mul.f32 	%f191, %f190, %f190;
	ld.local.f32 	%f192, [%rd107+28];
	ld.local.f32 	%f193, [%rd108+28];
	sub.f32 	%f194, %f192, %f193;
	mul.f32 	%f195, %f191, %f194;
	fma.rn.f32 	%f456, %f194, %f195, %f189;
	add.s32 	%r451, %r451, 8;
	setp.ne.s32 	%p54, %r451, %r73;
	mov.u32 	%r453, %r73;
	@%p54 bra 	$L__BB0_82;
$L__BB0_83:
	setp.eq.s32 	%p55, %r67, 0;
	@%p55 bra 	$L__BB0_90;
	add.s32 	%r265, %r67, -1;
	setp.lt.u32 	%p56, %r265, 3;
	@%p56 bra 	$L__BB0_86;
	shl.b32 	%r266, %r453, 2;
	mov.u32 	%r267, _ZZ13filter_kernelPfS_S_iifE3g_k;
	add.s32 	%r268, %r267, %r266;
	ld.shared.f32 	%f197, [%r268];
	mul.f32 	%f198, %f197, %f197;
	mul.wide.u32 	%rd109, %r453, 4;
	add.s64 	%rd110, %rd3, %rd109;
	ld.local.f32 	%f199, [%rd110];
	add.s64 	%rd111, %rd4, %rd109;
	ld.local.f32 	%f200, [%rd111];
	sub.f32 	%f201, %f199, %f200;
	mul.f32 	%f202, %f198, %f201;
	fma.rn.f32 	%f203, %f201, %f202, %f456;
	ld.shared.f32 	%f204, [%r268+4];
	mul.f32 	%f205, %f204, %f204;
	ld.local.f32 	%f206, [%rd110+4];
	ld.local.f32 	%f207, [%rd111+4];
	sub.f32 	%f208, %f206, %f207;
	mul.f32 	%f209, %f205, %f208;
	fma.rn.f32 	%f210, %f208, %f209, %f203;
	ld.shared.f32 	%f211, [%r268+8];
	mul.f32 	%f212, %f211, %f211;
	ld.local.f32 	%f213, [%rd110+8];
	ld.local.f32 	%f214, [%rd111+8];
	sub.f32 	%f215, %f213, %f214;
	mul.f32 	%f216, %f212, %f215;
	fma.rn.f32 	%f217, %f215, %f216, %f210;
	ld.shared.f32 	%f218, [%r268+12];
	mul.f32 	%f219, %f218, %f218;
	ld.local.f32 	%f220, [%rd110+12];
	ld.local.f32 	%f221, [%rd111+12];
	sub.f32 	%f222, %f220, %f221;
	mul.f32 	%f223, %f219, %f222;
	fma.rn.f32 	%f456, %f222, %f223, %f217;
	add.s32 	%r453, %r453, 4;
$L__BB0_86:
	setp.eq.s32 	%p57, %r68, 0;
	@%p57 bra 	$L__BB0_90;
	setp.ne.s32 	%p58, %r68, 0;
	@%p58 bra 	$L__BB0_89;
	shl.b32 	%r269, %r453, 2;
	mov.u32 	%r270, _ZZ13filter_kernelPfS_S_iifE3g_k;
	add.s32 	%r271, %r270, %r269;
	ld.shared.f32 	%f224, [%r271];
	mul.f32 	%f225, %f224, %f224;
	mul.wide.u32 	%rd112, %r453, 4;
	add.s64 	%rd113, %rd3, %rd112;
	ld.local.f32 	%f226, [%rd113];
	add.s64 	%rd114, %rd4, %rd112;
	ld.local.f32 	%f227, [%rd114];
	sub.f32 	%f228, %f226, %f227;
	mul.f32 	%f229, %f225, %f228;
	fma.rn.f32 	%f230, %f228, %f229, %f456;
	ld.shared.f32 	%f231, [%r271+4];
	mul.f32 	%f232, %f231, %f231;
	ld.local.f32 	%f233, [%rd113+4];
	ld.local.f32 	%f234, [%rd114+4];
	sub.f32 	%f235, %f233, %f234;
	mul.f32 	%f236, %f232, %f235;
	fma.rn.f32 	%f456, %f235, %f236, %f230;
	add.s32 	%r453, %r453, 2;
$L__BB0_89:
	shl.b32 	%r272, %r453, 2;
	mov.u32 	%r273, _ZZ13filter_kernelPfS_S_iifE3g_k;
	add.s32 	%r274, %r273, %r272;
	ld.shared.f32 	%f237, [%r274];
	mul.f32 	%f238, %f237, %f237;
	mul.wide.u32 	%rd115, %r453, 4;
	add.s64 	%rd116, %rd3, %rd115;
	ld.local.f32 	%f239, [%rd116];
	add.s64 	%rd117, %rd4, %rd115;
	ld.local.f32 	%f240, [%rd117];
	sub.f32 	%f241, %f239, %f240;
	mul.f32 	%f242, %f238, %f241;
	fma.rn.f32 	%f456, %f241, %f242, %f456;
$L__BB0_90:
	neg.f32 	%f243, %f456;
	div.rn.f32 	%f244, %f243, %f1;
	fma.rn.f32 	%f245, %f244, 0f3BBB989D, 0f3F000000;
	cvt.sat.f32.f32 	%f246, %f245;
	mov.f32 	%f247, 0f4B400001;
	mov.f32 	%f248, 0f437C0000;
	fma.rm.f32 	%f249, %f246, %f248, %f247;
	add.f32 	%f250, %f249, 0fCB40007F;
	neg.f32 	%f251, %f250;
	fma.rn.f32 	%f252, %f244, 0f3FB8AA3B, %f251;
	fma.rn.f32 	%f253, %f244, 0f32A57060, %f252;
	mov.b32 	%r275, %f249;
	shl.b32 	%r276, %r275, 23;
	mov.b32 	%f254, %r276;
	ex2.approx.ftz.f32 	%f255, %f253;
	mul.f32 	%f256, %f255, %f254;
	add.f32 	%f462, %f462, %f256;
	shl.b32 	%r277, %r105, 2;
	mov.u32 	%r278, image_section;
	add.s32 	%r279, %r278, %r277;
	ld.shared.f32 	%f257, [%r279];
	fma.rn.f32 	%f463, %f256, %f257, %f463;
	add.s32 	%r445, %r445, 1;
	setp.ne.s32 	%p59, %r445, %r60;
	@%p59 bra 	$L__BB0_71;
	add.s32 	%r444, %r444, 1;
	setp.lt.s32 	%p60, %r444, %r61;
	@%p60 bra 	$L__BB0_70;
$L__BB0_92:
	bar.sync 	0;
	@%p77 bra 	$L__BB0_106;
	mov.u32 	%r455, %r7;
$L__BB0_94:
	setp.lt.u32 	%p78, %r154, 8;
	mul.lo.s32 	%r130, %r455, %r154;
	sub.s32 	%r314, %r455, %r7;
	mul.lo.s32 	%r131, %r314, %r154;
	mov.b32 	%r458, 0;
	@%p78 bra 	$L__BB0_97;
	mov.b32 	%r456, 0;
$L__BB0_96:
	.pragma "nounroll";
	add.s32 	%r316, %r456, %r130;
	shl.b32 	%r317, %r316, 2;
	mov.u32 	%r318, image_section;
	add.s32 	%r319, %r318, %r317;
	ld.shared.f32 	%f387, [%r319];
	add.s32 	%r320, %r456, %r131;
	shl.b32 	%r321, %r320, 2;
	add.s32 	%r322, %r318, %r321;
	st.shared.f32 	[%r322], %f387;
	ld.shared.f32 	%f388, [%r319+4];
	st.shared.f32 	[%r322+4], %f388;
	ld.shared.f32 	%f389, [%r319+8];
	st.shared.f32 	[%r322+8], %f389;
	ld.shared.f32 	%f390, [%r319+12];
	st.shared.f32 	[%r322+12], %f390;
	ld.shared.f32 	%f391, [%r319+16];
	st.shared.f32 	[%r322+16], %f391;
	ld.shared.f32 	%f392, [%r319+20];
	st.shared.f32 	[%r322+20], %f392;
	ld.shared.f32 	%f393, [%r319+24];
	st.shared.f32 	[%r322+24], %f393;
	ld.shared.f32 	%f394, [%r319+28];
	st.shared.f32 	[%r322+28], %f394;
	add.s32 	%r456, %r456, 8;
	setp.ne.s32 	%p79, %r456, %r74;
	mov.u32 	%r458, %r74;
	@%p79 bra 	$L__BB0_96;
$L__BB0_97:
	and.b32  	%r135, %r154, 7;
	setp.eq.s32 	%p80, %r135, 0;
	@%p80 bra 	$L__BB0_105;
	add.s32 	%r323, %r135, -1;
	setp.lt.u32 	%p81, %r323, 3;
	@%p81 bra 	$L__BB0_100;
	add.s32 	%r324, %r458, %r130;
	shl.b32 	%r325, %r324, 2;
	mov.u32 	%r326, image_section;
	add.s32 	%r327, %r326, %r325;
	ld.shared.f32 	%f395, [%r327];
	add.s32 	%r328, %r458, %r131;
	shl.b32 	%r329, %r328, 2;
	add.s32 	%r330, %r326, %r329;
	st.shared.f32 	[%r330], %f395;
	ld.shared.f32 	%f396, [%r327+4];
	st.shared.f32 	[%r330+4], %f396;
	ld.shared.f32 	%f397, [%r327+8];
	st.shared.f32 	[%r330+8], %f397;
	ld.shared.f32 	%f398, [%r327+12];
	st.shared.f32 	[%r330+12], %f398;
	add.s32 	%r458, %r458, 4;
$L__BB0_100:
	and.b32  	%r331, %r154, 3;
	setp.eq.s32 	%p82, %r331, 0;
	@%p82 bra 	$L__BB0_105;
	setp.eq.s32 	%p83, %r331, 1;
	@%p83 bra 	$L__BB0_103;
	add.s32 	%r332, %r458, %r130;
	shl.b32 	%r333, %r332, 2;
	mov.u32 	%r334, image_section;
	add.s32 	%r335, %r334, %r333;
	ld.shared.f32 	%f399, [%r335];
	add.s32 	%r336, %r458, %r131;
	shl.b32 	%r337, %r336, 2;
	add.s32 	%r338, %r334, %r337;
	st.shared.f32 	[%r338], %f399;
	ld.shared.f32 	%f400, [%r335+4];
	st.shared.f32 	[%r338+4], %f400;
	add.s32 	%r458, %r458, 2;
$L__BB0_103:
	and.b32  	%r339, %r154, 1;
	setp.eq.b32 	%p84, %r339, 1;
	not.pred 	%p85, %p84;
	@%p85 bra 	$L__BB0_105;
	add.s32 	%r340, %r458, %r130;
	shl.b32 	%r341, %r340, 2;
	mov.u32 	%r342, image_section;
	add.s32 	%r343, %r342, %r341;
	ld.shared.f32 	%f401, [%r343];
	add.s32 	%r344, %r458, %r131;
	shl.b32 	%r345, %r344, 2;
	add.s32 	%r346, %r342, %r345;
	st.shared.f32 	[%r346], %f401;
$L__BB0_105:
	add.s32 	%r455, %r455, 1;
	shl.b32 	%r347, %r153, 1;
	add.s32 	%r348, %r347, -2;
	shr.s32 	%r349, %r348, 1;
	add.s32 	%r350, %r7, %r349;
	setp.lt.s32 	%p86, %r455, %r350;
	@%p86 bra 	$L__BB0_94;
$L__BB0_106:
	bar.sync 	0;
	@%p87 bra 	$L__BB0_120;
	add.s32 	%r352, %r154, -1;
	setp.lt.u32 	%p88, %r352, 15;
	mov.b32 	%r462, 0;
	@%p88 bra 	$L__BB0_110;
	mov.b32 	%r460, 0;
$L__BB0_109:
	.pragma "nounroll";
	add.s32 	%r354, %r63, %r432;
	mad.lo.s32 	%r355, %r354, %r154, %r460;
	mul.wide.u32 	%rd132, %r355, 4;
	add.s64 	%rd133, %rd2, %rd132;
	ld.global.f32 	%f402, [%rd133];
	mov.u32 	%r356, %tid.x;
	mad.lo.s32 	%r357, %r154, %r356, %r460;
	shl.b32 	%r358, %r357, 2;
	mov.u32 	%r359, image_section;
	add.s32 	%r360, %r359, %r358;
	st.shared.f32 	[%r360], %f402;
	add.s32 	%r361, %r355, 1;
	mul.wide.u32 	%rd134, %r361, 4;
	add.s64 	%rd135, %rd2, %rd134;
	ld.global.f32 	%f403, [%rd135];
	st.shared.f32 	[%r360+4], %f403;
	add.s32 	%r362, %r355, 2;
	mul.wide.u32 	%rd136, %r362, 4;
	add.s64 	%rd137, %rd2, %rd136;
	ld.global.f32 	%f404, [%rd137];
	st.shared.f32 	[%r360+8], %f404;
	add.s32 	%r363, %r355, 3;
	mul.wide.u32 	%rd138, %r363, 4;
	add.s64 	%rd139, %rd2, %rd138;
	ld.global.f32 	%f405, [%rd139];
	st.shared.f32 	[%r360+12], %f405;
	add.s32 	%r364, %r355, 4;
	mul.wide.u32 	%rd140, %r364, 4;
	add.s64 	%rd141, %rd2, %rd140;
	ld.global.f32 	%f406, [%rd141];
	st.shared.f32 	[%r360+16], %f406;
	add.s32 	%r365, %r355, 5;
	mul.wide.u32 	%rd142, %r365, 4;
	add.s64 	%rd143, %rd2, %rd142;
	ld.global.f32 	%f407, [%rd143];
	st.shared.f32 	[%r360+20], %f407;
	add.s32 	%r366, %r355, 6;
	mul.wide.u32 	%rd144, %r366, 4;
	add.s64 	%rd145, %rd2, %rd144;
	ld.global.f32 	%f408, [%rd145];
	st.shared.f32 	[%r360+24], %f408;
	add.s32 	%r367, %r355, 7;
	mul.wide.u32 	%rd146, %r367, 4;
	add.s64 	%rd147, %rd2, %rd146;
	ld.global.f32 	%f409, [%rd147];
	st.shared.f32 	[%r360+28], %f409;
	add.s32 	%r368, %r355, 8;
	mul.wide.u32 	%rd148, %r368, 4;
	add.s64 	%rd149, %rd2, %rd148;
	ld.global.f32 	%f410, [%rd149];
	st.shared.f32 	[%r360+32], %f410;
	add.s32 	%r369, %r355, 9;
	mul.wide.u32 	%rd150, %r369, 4;
	add.s64 	%rd151, %rd2, %rd150;
	ld.global.f32 	%f411, [%rd151];
	st.shared.f32 	[%r360+36], %f411;
	add.s32 	%r370, %r355, 10;
	mul.wide.u32 	%rd152, %r370, 4;
	add.s64 	%rd153, %rd2, %rd152;
	ld.global.f32 	%f412, [%rd153];
	st.shared.f32 	[%r360+40], %f412;
	add.s32 	%r371, %r355, 11;
	mul.wide.u32 	%rd154, %r371, 4;
	add.s64 	%rd155, %rd2, %rd154;
	ld.global.f32 	%f413, [%rd155];
	st.shared.f32 	[%r360+44], %f413;
	add.s32 	%r372, %r355, 12;
	mul.wide.u32 	%rd156, %r372, 4;
	add.s64 	%rd157, %rd2, %rd156;
	ld.global.f32 	%f414, [%rd157];
	st.shared.f32 	[%r360+48], %f414;
	add.s32 	%r373, %r355, 13;
	mul.wide.u32 	%rd158, %r373, 4;
	add.s64 	%rd159, %rd2, %rd158;
	ld.global.f32 	%f415, [%rd159];
	st.shared.f32 	[%r360+52], %f415;
	add.s32 	%r374, %r355, 14;
	mul.wide.u32 	%rd160, %r374, 4;
	add.s64 	%rd161, %rd2, %rd160;
	ld.global.f32 	%f416, [%rd161];
	st.shared.f32 	[%r360+56], %f416;
	add.s32 	%r375, %r355, 15;
	mul.wide.u32 	%rd162, %r375, 4;
	add.s64 	%rd163, %rd2, %rd162;
	ld.global.f32 	%f417, [%rd163];
	st.shared.f32 	[%r360+60], %f417;
	add.s32 	%r460, %r460, 16;
	and.b32  	%r462, %r154, 2147483632;
	setp.ne.s32 	%p89, %r460, %r462;
	@%p89 bra 	$L__BB0_109;
$L__BB0_110:
	and.b32  	%r376, %r154, 15;
	setp.eq.s32 	%p90, %r376, 0;
	@%p90 bra 	$L__BB0_120;
	add.s32 	%r378, %r376, -1;
	setp.lt.u32 	%p91, %r378, 7;
	@%p91 bra 	$L__BB0_113;
	add.s32 	%r379, %r63, %r432;
	mad.lo.s32 	%r380, %r379, %r154, %r462;
	mul.wide.u32 	%rd164, %r380, 4;
	add.s64 	%rd165, %rd2, %rd164;
	ld.global.f32 	%f418, [%rd165];
	mov.u32 	%r381, %tid.x;
	mad.lo.s32 	%r382, %r154, %r381, %r462;
	shl.b32 	%r383, %r382, 2;
	mov.u32 	%r384, image_section;
	add.s32 	%r385, %r384, %r383;
	st.shared.f32 	[%r385], %f418;
	add.s32 	%r386, %r380, 1;
	mul.wide.u32 	%rd166, %r386, 4;
	add.s64 	%rd167, %rd2, %rd166;
	ld.global.f32 	%f419, [%rd167];
	st.shared.f32 	[%r385+4], %f419;
	add.s32 	%r387, %r380, 2;
	mul.wide.u32 	%rd168, %r387, 4;
	add.s64 	%rd169, %rd2, %rd168;
	ld.global.f32 	%f420, [%rd169];
	st.shared.f32 	[%r385+8], %f420;
	add.s32 	%r388, %r380, 3;
	mul.wide.u32 	%rd170, %r388, 4;
	add.s64 	%rd171, %rd2, %rd170;
	ld.global.f32 	%f421, [%rd171];
	st.shared.f32 	[%r385+12], %f421;
	add.s32 	%r389, %r380, 4;
	mul.wide.u32 	%rd172, %r389, 4;
	add.s64 	%rd173, %rd2, %rd172;
	ld.global.f32 	%f422, [%rd173];
	st.shared.f32 	[%r385+16], %f422;
	add.s32 	%r390, %r380, 5;
	mul.wide.u32 	%rd174, %r390, 4;
	add.s64 	%rd175, %rd2, %rd174;
	ld.global.f32 	%f423, [%rd175];
	st.shared.f32 	[%r385+20], %f423;
	add.s32 	%r391, %r380, 6;
	mul.wide.u32 	%rd176, %r391, 4;
	add.s64 	%rd177, %rd2, %rd176;
	ld.global.f32 	%f424, [%rd177];
	st.shared.f32 	[%r385+24], %f424;
	add.s32 	%r392, %r380, 7;
	mul.wide.u32 	%rd178, %r392, 4;
	add.s64 	%rd179, %rd2, %rd178;
	ld.global.f32 	%f425, [%rd179];
	st.shared.f32 	[%r385+28], %f425;
	add.s32 	%r462, %r462, 8;
$L__BB0_113:
	and.b32  	%r147, %r154, 7;
	setp.eq.s32 	%p92, %r147, 0;
	@%p92 bra 	$L__BB0_120;
	add.s32 	%r393, %r147, -1;
	setp.lt.u32 	%p93, %r393, 3;
	@%p93 bra 	$L__BB0_116;
	add.s32 	%r394, %r63, %r432;
	mad.lo.s32 	%r395, %r394, %r154, %r462;
	mul.wide.u32 	%rd180, %r395, 4;
	add.s64 	%rd181, %rd2, %rd180;
	ld.global.f32 	%f426, [%rd181];
	mov.u32 	%r396, %tid.x;
	mad.lo.s32 	%r397, %r154, %r396, %r462;
	shl.b32 	%r398, %r397, 2;
	mov.u32 	%r399, image_section;
	add.s32 	%r400, %r399, %r398;
	st.shared.f32 	[%r400], %f426;
	add.s32 	%r401, %r395, 1;
	mul.wide.u32 	%rd182, %r401, 4;
	add.s64 	%rd183, %rd2, %rd182;
	ld.global.f32 	%f427, [%rd183];
	st.shared.f32 	[%r400+4], %f427;
	add.s32 	%r402, %r395, 2;
	mul.wide.u32 	%rd184, %r402, 4;
	add.s64 	%rd185, %rd2, %rd184;
	ld.global.f32 	%f428, [%rd185];
	st.shared.f32 	[%r400+8], %f428;
	add.s32 	%r403, %r395, 3;
	mul.wide.u32 	%rd186, %r403, 4;
	add.s64 	%rd187, %rd2, %rd186;
	ld.global.f32 	%f429, [%rd187];
	st.shared.f32 	[%r400+12], %f429;
	add.s32 	%r462, %r462, 4;
$L__BB0_116:
	and.b32  	%r404, %r154, 3;
	setp.eq.s32 	%p94, %r404, 0;
	@%p94 bra 	$L__BB0_120;
	setp.eq.s32 	%p95, %r404, 1;
	add.s32 	%r406, %r63, %r432;
	mad.lo.s32 	%r150, %r406, %r154, %r462;
	mul.wide.u32 	%rd188, %r150, 4;
	add.s64 	%rd189, %rd2, %rd188;
	ld.global.f32 	%f430, [%rd189];
	mov.u32 	%r407, %tid.x;
	mad.lo.s32 	%r408, %r154, %r407, %r462;
	shl.b32 	%r409, %r408, 2;
	mov.u32 	%r410, image_section;
	add.s32 	%r151, %r410, %r409;
	st.shared.f32 	[%r151], %f430;
	@%p95 bra 	$L__BB0_120;
	setp.eq.s32 	%p96, %r404, 2;
	add.s32 	%r412, %r150, 1;
	mul.wide.u32 	%rd190, %r412, 4;
	add.s64 	%rd191, %rd2, %rd190;
	ld.global.f32 	%f431, [%rd191];
	st.shared.f32 	[%r151+4], %f431;
	@%p96 bra 	$L__BB0_120;
	add.s32 	%r413, %r150, 2;
	mul.wide.u32 	%rd192, %r413, 4;
	add.s64 	%rd193, %rd2, %rd192;
	ld.global.f32 	%f432, [%rd193];
	st.shared.f32 	[%r151+8], %f432;
$L__BB0_120:
	bar.sync 	0;
	add.s32 	%r432, %r432, %r7;
	setp.lt.s32 	%p97, %r432, %r60;
	@%p97 bra 	$L__BB0_41;
$L__BB0_121:
	ld.param.u64 	%rd198, [_Z13filter_kernelPfS_S_iif_param_1];
	div.rn.f32 	%f433, %f463, %f462;
	cvta.to.global.u64 	%rd194, %rd198;
	mov.u32 	%r414, %ctaid.x;
	mov.u32 	%r415, %ntid.x;
	mov.u32 	%r416, %tid.x;
	mad.lo.s32 	%r417, %r414, %r415, %r416;
	mul.wide.s32 	%rd195, %r417, 4;
	add.s64 	%rd196, %rd194, %rd195;
	st.global.f32 	[%rd196], %f433;
	ret;

}


// ===== COMPILED SASS (sm_100) =====

	.target	sm_100

	.elftype	@"ET_EXEC"


//--------------------- .note.nv.tkinfo           --------------------------
	.section	.note.nv.tkinfo,"",@"SHT_NOTE"
	.sectionflags	@"SHF_NOTE_NV_TKINFO"
	.tkinfo
        /*0018*/ 	.word	0x00000002
        /*0030*/ 	.string	""
        /*0030*/ 	.string	"ptxas"
        /*0030*/ 	.string	"Cuda compilation tools, release 13.0, V13.0.88"
        /*0030*/ 	.string	"Build cuda_13.0.r13.0/compiler.36424714_0"
        /*0030*/ 	.string	"-arch sm_100 -m 64 "



//--------------------- .note.nv.cuinfo           --------------------------
	.section	.note.nv.cuinfo,"",@"SHT_NOTE"
	.sectionflags	@"SHF_NOTE_NV_CUINFO"
        /*0018*/ 	.short	0x0002
        /*001a*/ 	.short	0x0064
        /*001c*/ 	.short	0x0082
	.zero		2


//--------------------- .nv.info                  --------------------------
	.section	.nv.info,"",@"SHT_CUDA_INFO"
	.align	4


	//----- nvinfo : EIATTR_REGCOUNT
	.align		4
        /*0000*/ 	.byte	0x04, 0x2f
        /*0002*/ 	.short	(.L_1 - .L_0)
	.align		4
.L_0:
        /*0004*/ 	.word	index@(_Z13filter_kernelPfS_S_iif)
        /*0008*/ 	.word	0x00000020


	//----- nvinfo : EIATTR_FRAME_SIZE
	.align		4
.L_1:
        /*000c*/ 	.byte	0x04, 0x11
        /*000e*/ 	.short	(.L_3 - .L_2)
	.align		4
.L_2:
        /*0010*/ 	.word	index@($__internal_0_$__cuda_sm3x_div_rn_noftz_f32_slowpath)
        /*0014*/ 	.word	0x00000048


	//----- nvinfo : EIATTR_FRAME_SIZE
	.align		4
.L_3:
        /*0018*/ 	.byte	0x04, 0x11
        /*001a*/ 	.short	(.L_5 - .L_4)
	.align		4
.L_4:
        /*001c*/ 	.word	index@(_Z13filter_kernelPfS_S_iif)
        /*0020*/ 	.word	0x00000048


	//----- nvinfo : EIATTR_MIN_STACK_SIZE
	.align		4
.L_5:
        /*0024*/ 	.byte	0x04, 0x12
        /*0026*/ 	.short	(.L_7 - .L_6)
	.align		4
.L_6:
        /*0028*/ 	.word	index@(_Z13filter_kernelPfS_S_iif)
        /*002c*/ 	.word	0x00000048
.L_7:


//--------------------- .nv.compat                --------------------------
	.section	.nv.compat,"",@"SHT_CUDA_COMPAT_INFO"
	.align	4
        /*0000*/ 	.byte	0x02, 0x09, 0x00, 0x00, 0x02, 0x02, 0x01, 0x00, 0x02, 0x05, 0x05, 0x00, 0x03, 0x07, 0x01, 0x01
        /*0010*/ 	.byte	0x02, 0x03, 0x00, 0x00, 0x02, 0x06, 0x01, 0x00, 0x04, 0x0b, 0x08, 0x00, 0x01, 0x00, 0x00, 0x00
        /*0020*/ 	.byte	0x00, 0x00, 0x00, 0x00


//--------------------- .nv.info._Z13filter_kernelPfS_S_iif --------------------------
	.section	.nv.info._Z13filter_kernelPfS_S_iif,"",@"SHT_CUDA_INFO"
	.sectionflags	@""
	.align	4


	//----- nvinfo : EIATTR_CUDA_API_VERSION
	.align		4
        /*0000*/ 	.byte	0x04, 0x37
        /*0002*/ 	.short	(.L_9 - .L_8)
.L_8:
        /*0004*/ 	.word	0x00000082


	//----- nvinfo : EIATTR_KPARAM_INFO
	.align		4
.L_9:
        /*0008*/ 	.byte	0x04, 0x17
        /*000a*/ 	.short	(.L_11 - .L_10)
.L_10:
        /*000c*/ 	.word	0x00000000
        /*0010*/ 	.short	0x0005
        /*0012*/ 	.short	0x0020
        /*0014*/ 	.byte	0x00, 0xf0, 0x11, 0x00


	//----- nvinfo : EIATTR_KPARAM_INFO
	.align		4
.L_11:
        /*0018*/ 	.byte	0x04, 0x17
        /*001a*/ 	.short	(.L_13 - .L_12)
.L_12:
        /*001c*/ 	.word	0x00000000
        /*0020*/ 	.short	0x0004
        /*0022*/ 	.short	0x001c
        /*0024*/ 	.byte	0x00, 0xf0, 0x11, 0x00


	//----- nvinfo : EIATTR_KPARAM_INFO
	.align		4
.L_13:
        /*0028*/ 	.byte	0x04, 0x17
        /*002a*/ 	.short	(.L_15 - .L_14)
.L_14:
        /*002c*/ 	.word	0x00000000
        /*0030*/ 	.short	0x0003
        /*0032*/ 	.short	0x0018
        /*0034*/ 	.byte	0x00, 0xf0, 0x11, 0x00


	//----- nvinfo : EIATTR_KPARAM_INFO
	.align		4
.L_15:
        /*0038*/ 	.byte	0x04, 0x17
        /*003a*/ 	.short	(.L_17 - .L_16)
.L_16:
        /*003c*/ 	.word	0x00000000
        /*0040*/ 	.short	0x0002
        /*0042*/ 	.short	0x0010
        /*0044*/ 	.byte	0x00, 0xf5, 0x21, 0x00


	//----- nvinfo : EIATTR_KPARAM_INFO
	.align		4
.L_17:
        /*0048*/ 	.byte	0x04, 0x17
        /*004a*/ 	.short	(.L_19 - .L_18)
.L_18:
        /*004c*/ 	.word	0x00000000
        /*0050*/ 	.short	0x0001
        /*0052*/ 	.short	0x0008
        /*0054*/ 	.byte	0x00, 0xf5, 0x21, 0x00


	//----- nvinfo : EIATTR_KPARAM_INFO
	.align		4
.L_19:
        /*0058*/ 	.byte	0x04, 0x17
        /*005a*/ 	.short	(.L_21 - .L_20)
.L_20:
        /*005c*/ 	.word	0x00000000
        /*0060*/ 	.short	0x0000
        /*0062*/ 	.short	0x0000
        /*0064*/ 	.byte	0x00, 0xf5, 0x21, 0x00


	//----- nvinfo : EIATTR_SPARSE_MMA_MASK
	.align		4
.L_21:
        /*0068*/ 	.byte	0x03, 0x50
        /*006a*/ 	.short	0x0000


	//----- nvinfo : EIATTR_MAXREG_COUNT
	.align		4
        /*006c*/ 	.byte	0x03, 0x1b
        /*006e*/ 	.short	0x00ff


	//----- nvinfo : EIATTR_NUM_BARRIERS
	.align		4
        /*0070*/ 	.byte	0x02, 0x4c
        /*0072*/ 	.byte	0x01
	.zero		1


	//----- nvinfo : EIATTR_MERCURY_ISA_VERSION
	.align		4
        /*0074*/ 	.byte	0x03, 0x5f
        /*0076*/ 	.short	0x0101


	//----- nvinfo : EIATTR_VRC_CTA_INIT_COUNT
	.align		4
        /*0078*/ 	.byte	0x02, 0x4a
	.zero		1
	.zero		1


	//----- nvinfo : EIATTR_EXIT_INSTR_OFFSETS
	.align		4
        /*007c*/ 	.byte	0x04, 0x1c
        /*007e*/ 	.short	(.L_23 - .L_22)


	//   ....[0]....
.L_22:
        /*0080*/ 	.word	0x00005d60


	//----- nvinfo : EIATTR_CRS_STACK_SIZE
	.align		4
.L_23:
        /*0084*/ 	.byte	0x04, 0x1e
        /*0086*/ 	.short	(.L_25 - .L_24)
.L_24:
        /*0088*/ 	.word	0x00000000


	//----- nvinfo : EIATTR_CBANK_PARAM_SIZE
	.align		4
.L_25:
        /*008c*/ 	.byte	0x03, 0x19
        /*008e*/ 	.short	0x0024


	//----- nvinfo : EIATTR_PARAM_CBANK
	.align		4
        /*0090*/ 	.byte	0x04, 0x0a
        /*0092*/ 	.short	(.L_27 - .L_26)
	.align		4
.L_26:
        /*0094*/ 	.word	index@(.nv.constant0._Z13filter_kernelPfS_S_iif)
        /*0098*/ 	.short	0x0380
        /*009a*/ 	.short	0x0024


	//----- nvinfo : EIATTR_SW_WAR
	.align		4
.L_27:
        /*009c*/ 	.byte	0x04, 0x36
        /*009e*/ 	.short	(.L_29 - .L_28)
.L_28:
        /*00a0*/ 	.word	0x00000008
.L_29:


//--------------------- .nv.callgraph             --------------------------
	.section	.nv.callgraph,"",@"SHT_CUDA_CALLGRAPH"
	.align	4
	.sectionentsize	8
	.align		4
        /*0000*/ 	.word	0x00000000
	.align		4
        /*0004*/ 	.word	0xffffffff
	.align		4
        /*0008*/ 	.word	0x00000000
	.align		4
        /*000c*/ 	.word	0xfffffffe
	.align		4
        /*0010*/ 	.word	0x00000000
	.align		4
        /*0014*/ 	.word	0xfffffffd
	.align		4
        /*0018*/ 	.word	0x00000000
	.align		4
        /*001c*/ 	.word	0xfffffffc


//--------------------- .text._Z13filter_kernelPfS_S_iif --------------------------
	.section	.text._Z13filter_kernelPfS_S_iif,"ax",@progbits
	.align	128
        .global         _Z13filter_kernelPfS_S_iif
        .type           _Z13filter_kernelPfS_S_iif,@function
        .size           _Z13filter_kernelPfS_S_iif,(.L_x_88 - _Z13filter_kernelPfS_S_iif)
        .other          _Z13filter_kernelPfS_S_iif,@"STO_CUDA_ENTRY STV_DEFAULT"
_Z13filter_kernelPfS_S_iif:
.text._Z13filter_kernelPfS_S_iif:
[----:B------:R-:W0:Y:S01]  /*0000*/  LDC R1, c[0x0][0x37c] ;  /* 0x0000df00ff017b82 */ /* 0x000e220000000800 */
[----:B------:R-:W1:Y:S07]  /*0010*/  LDCU.64 UR18, c[0x0][0x398] ;  /* 0x00007300ff1277ac */ /* 0x000e6e0008000a00 */
[----:B------:R-:W2:Y:S01]  /*0020*/  S2UR UR8, SR_CTAID.X ;  /* 0x00000000000879c3 */ /* 0x000ea20000002500 */
[----:B------:R-:W3:Y:S01]  /*0030*/  S2R R10, SR_TID.X ;  /* 0x00000000000a7919 */ /* 0x000ee20000002100 */
[----:B0-----:R-:W-:Y:S01]  /*0040*/  IADD3 R1, PT, PT, R1, -0x48, RZ ;  /* 0xffffffb801017810 */ /* 0x001fe20007ffe0ff */
[----:B------:R-:W2:Y:S03]  /*0050*/  LDCU UR7, c[0x0][0x360] ;  /* 0x00006c00ff0777ac */ /* 0x000ea60008000800 */
[----:B------:R-:W-:Y:S01]  /*0060*/  R2UR UR13, R1 ;  /* 0x00000000010d72ca */ /* 0x000fe200000e0000 */
[----:B------:R-:W-:Y:S01]  /*0070*/  UMOV UR4, URZ ;  /* 0x000000ff00047c82 */ /* 0x000fe20008000000 */
[----:B------:R-:W0:Y:S01]  /*0080*/  LDCU.64 UR24, c[0x0][0x358] ;  /* 0x00006b00ff1877ac */ /* 0x000e220008000a00 */
[----:B-1----:R-:W-:-:S04]  /*0090*/  MOV R4, UR18 ;  /* 0x0000001200047c02 */ /* 0x002fc80008000f00 */
[C---:B------:R-:W-:Y:S02]  /*00a0*/  R2UR UR9, R4.reuse ;  /* 0x00000000040972ca */ /* 0x040fe400000e0000 */
[----:B------:R-:W-:Y:S01]  /*00b0*/  ISETP.GE.AND P0, PT, R4, RZ, PT ;  /* 0x000000ff0400720c */ /* 0x000fe20003f06270 */
[----:B--2---:R-:W-:-:S10]  /*00c0*/  UIMAD UR8, UR8, UR7, URZ ;  /* 0x00000007080872a4 */ /* 0x004fd4000f8e02ff */
[----:B------:R-:W-:-:S04]  /*00d0*/  UIADD3 UR9, UPT, UPT, UR9, -0x1, URZ ;  /* 0xffffffff09097890 */ /* 0x000fc8000fffe0ff */
[----:B------:R-:W-:-:S04]  /*00e0*/  USHF.L.U32 UR15, UR9, 0x1, URZ ;  /* 0x00000001090f7899 */ /* 0x000fc800080006ff */
[----:B------:R-:W-:-:S04]  /*00f0*/  USHF.R.S32.HI UR15, URZ, 0x1, UR15 ;  /* 0x00000001ff0f7899 */ /* 0x000fc8000801140f */
[----:B------:R-:W-:-:S04]  /*0100*/  UIADD3 UR11, UPT, UPT, -UR15, UR19, URZ ;  /* 0x000000130f0b7290 */ /* 0x000fc8000fffe1ff */
[----:B------:R-:W-:-:S05]  /*0110*/  UIADD3 UR6, UPT, UPT, URZ, -UR11, URZ ;  /* 0x8000000bff067290 */ /* 0x000fca000fffe0ff */
[----:B------:R-:W1:Y:S08]  /*0120*/  I2F.U32.RP R0, UR11 ;  /* 0x0000000b00007d06 */ /* 0x000e700008209000 */
[----:B-1----:R-:W1:Y:S02]  /*0130*/  MUFU.RCP R0, R0 ;  /* 0x0000000000007308 */ /* 0x002e640000001000 */
[----:B-1----:R-:W-:-:S06]  /*0140*/  VIADD R2, R0, 0xffffffe ;  /* 0x0ffffffe00027836 */ /* 0x002fcc0000000000 */
[----:B------:R-:W1:Y:S02]  /*0150*/  F2I.FTZ.U32.TRUNC.NTZ R2, R2 ;  /* 0x0000000200027305 */ /* 0x000e64000021f000 */
[----:B-1----:R-:W-:-:S13]  /*0160*/  R2UR UR5, R2 ;  /* 0x00000000020572ca */ /* 0x002fda00000e0000 */
[----:B------:R-:W-:-:S04]  /*0170*/  UIMAD UR6, UR6, UR5, URZ ;  /* 0x00000005060672a4 */ /* 0x000fc8000f8e02ff */
[----:B------:R-:W-:Y:S02]  /*0180*/  UIMAD.WIDE.U32 UR4, UR5, UR6, UR4 ;  /* 0x00000006050472a5 */ /* 0x000fe4000f8e0004 */
[----:B------:R-:W-:-:S04]  /*0190*/  ULEA.HI UR6, UR9, UR9, URZ, 0x1 ;  /* 0x0000000909067291 */ /* 0x000fc8000f8f08ff */
[----:B------:R-:W-:Y:S01]  /*01a0*/  USHF.R.S32.HI UR17, URZ, 0x1, UR6 ;  /* 0x00000001ff117899 */ /* 0x000fe20008011406 */
[----:B------:R-:W-:Y:S02]  /*01b0*/  UMOV UR10, UR5 ;  /* 0x00000005000a7c82 */ /* 0x000fe40008000000 */
[----:B------:R-:W-:Y:S02]  /*01c0*/  UIMAD.WIDE.U32 UR4, UR10, UR7, URZ ;  /* 0x000000070a0472a5 */ /* 0x000fe4000f8e00ff */
[----:B------:R-:W-:Y:S02]  /*01d0*/  UIADD3 UR6, UPT, UPT, -UR17, URZ, URZ ;  /* 0x000000ff11067290 */ /* 0x000fe4000fffe1ff */
[----:B------:R-:W-:-:S04]  /*01e0*/  UIADD3 UR4, UPT, UPT, -UR5, URZ, URZ ;  /* 0x000000ff05047290 */ /* 0x000fc8000fffe1ff */
[----:B------:R-:W-:-:S04]  /*01f0*/  UIMAD UR4, UR11, UR4, UR7 ;  /* 0x000000040b0472a4 */ /* 0x000fc8000f8e0207 */
[----:B------:R-:W-:-:S11]  /*0200*/  UISETP.GE.U32.AND UP1, UPT, UR4, UR11, UPT ;  /* 0x0000000b0400728c */ /* 0x000fd6000bf26070 */
[----:B------:R-:W-:Y:S02]  /*0210*/  @UP1 UIADD3 UR4, UPT, UPT, -UR11, UR4, URZ ;  /* 0x000000040b041290 */ /* 0x000fe4000fffe1ff */
[----:B------:R-:W-:Y:S02]  /*0220*/  @UP1 UIADD3 UR5, UPT, UPT, UR5, 0x1, URZ ;  /* 0x0000000105051890 */ /* 0x000fe4000fffe0ff */
[----:B------:R-:W-:Y:S02]  /*0230*/  UISETP.GE.U32.AND UP0, UPT, UR4, UR11, UPT ;  /* 0x0000000b0400728c */ /* 0x000fe4000bf06070 */
[----:B------:R-:W-:Y:S02]  /*0240*/  UISETP.NE.U32.AND UP1, UPT, UR11, URZ, UPT ;  /* 0x000000ff0b00728c */ /* 0x000fe4000bf25070 */
[----:B------:R-:W-:-:S07]  /*0250*/  ULOP3.LUT UR4, URZ, UR11, URZ, 0x33, !UPT ;  /* 0x0000000bff047292 */ /* 0x000fce000f8e33ff */
[----:B------:R-:W-:-:S04]  /*0260*/  @UP0 UIADD3 UR5, UPT, UPT, UR5, 0x1, URZ ;  /* 0x0000000105050890 */ /* 0x000fc8000fffe0ff */
[----:B------:R-:W-:Y:S01]  /*0270*/  USEL UR7, UR4, UR5, !UP1 ;  /* 0x0000000504077287 */ /* 0x000fe2000c800000 */
[----:B0--3--:R-:W-:Y:S11]  /*0280*/  @!P0 BRA `(.L_x_0) ;  /* 0x0000000400308947 */ /* 0x009ff60003800000 */
[----:B------:R-:W-:Y:S01]  /*0290*/  IMAD.HI.U32 R0, R10, UR10, RZ ;  /* 0x0000000a0a007c27 */ /* 0x000fe2000f8e00ff */
[----:B------:R-:W0:Y:S01]  /*02a0*/  S2R R4, SR_CTAID.X ;  /* 0x0000000000047919 */ /* 0x000e220000002500 */
[----:B------:R-:W-:Y:S01]  /*02b0*/  MOV R5, UR4 ;  /* 0x0000000400057c02 */ /* 0x000fe20008000f00 */
[----:B------:R-:W-:Y:S01]  /*02c0*/  UIMAD UR9, UR9, UR19, URZ ;  /* 0x00000013090972a4 */ /* 0x000fe2000f8e02ff */
[----:B------:R-:W-:Y:S01]  /*02d0*/  IMAD.U32 R6, RZ, RZ, UR6 ;  /* 0x00000006ff067e24 */ /* 0x000fe2000f8e00ff */
[----:B------:R-:W-:Y:S01]  /*02e0*/  IADD3 R3, PT, PT, -R0, RZ, RZ ;  /* 0x000000ff00037210 */ /* 0x000fe20007ffe1ff */
[----:B------:R-:W-:Y:S02]  /*02f0*/  UIADD3 UR4, UPT, UPT, -UR17, 0x1, URZ ;  /* 0x0000000111047890 */ /* 0x000fe4000fffe1ff */
[----:B------:R-:W-:Y:S02]  /*0300*/  ULEA.HI UR9, UR9, UR9, URZ, 0x1 ;  /* 0x0000000909097291 */ /* 0x000fe4000f8f08ff */
[----:B------:R-:W-:Y:S01]  /*0310*/  IMAD R2, R3, UR11, R10 ;  /* 0x0000000b03027c24 */ /* 0x000fe2000f8e020a */
[----:B------:R-:W-:-:S02]  /*0320*/  UIADD3 UR5, UPT, UPT, -UR17, 0x2, URZ ;  /* 0x0000000211057890 */ /* 0x000fc4000fffe1ff */
[----:B------:R-:W-:Y:S02]  /*0330*/  ULEA.HI.SX32 UR9, UR9, UR17, 0x1f ;  /* 0x0000001109097291 */ /* 0x000fe4000f8ffaff */
[----:B------:R-:W-:Y:S01]  /*0340*/  ISETP.GE.U32.AND P0, PT, R2, UR11, PT ;  /* 0x0000000b02007c0c */ /* 0x000fe2000bf06070 */
[----:B------:R-:W-:-:S12]  /*0350*/  UIADD3 UR10, UPT, UPT, -UR17, 0x3, URZ ;  /* 0x00000003110a7890 */ /* 0x000fd8000fffe1ff */
[----:B------:R-:W-:Y:S01]  /*0360*/  @P0 IADD3 R2, PT, PT, R2, -UR11, RZ ;  /* 0x8000000b02020c10 */ /* 0x000fe2000fffe0ff */
[----:B------:R-:W-:Y:S01]  /*0370*/  @P0 VIADD R0, R0, 0x1 ;  /* 0x0000000100000836 */ /* 0x000fe20000000000 */
[----:B------:R-:W-:Y:S02]  /*0380*/  PLOP3.LUT P0, PT, PT, PT, UP1, 0x80, 0x8 ;  /* 0x000000000008781c */ /* 0x000fe40003f0f018 */
[----:B------:R-:W-:Y:S02]  /*0390*/  ISETP.GE.U32.AND P1, PT, R2, UR11, PT ;  /* 0x0000000b02007c0c */ /* 0x000fe4000bf26070 */
[----:B------:R-:W-:-:S11]  /*03a0*/  IABS R2, UR17 ;  /* 0x0000001100027c13 */ /* 0x000fd60008000000 */
[----:B------:R-:W-:-:S04]  /*03b0*/  @P1 IADD3 R0, PT, PT, R0, 0x1, RZ ;  /* 0x0000000100001810 */ /* 0x000fc80007ffe0ff */
[----:B------:R-:W-:Y:S01]  /*03c0*/  SEL R5, R5, R0, !P0 ;  /* 0x0000000005057207 */ /* 0x000fe20004000000 */
[----:B------:R-:W-:-:S03]  /*03d0*/  IMAD.MOV.U32 R0, RZ, RZ, R2 ;  /* 0x000000ffff007224 */ /* 0x000fc600078e0002 */
[----:B------:R-:W-:Y:S01]  /*03e0*/  IADD3 R7, PT, PT, -R5, RZ, RZ ;  /* 0x000000ff05077210 */ /* 0x000fe20007ffe1ff */
[----:B0-----:R-:W-:Y:S01]  /*03f0*/  IMAD R5, R4, UR7, R5 ;  /* 0x0000000704057c24 */ /* 0x001fe2000f8e0205 */
[----:B------:R-:W-:-:S03]  /*0400*/  IADD3 R0, PT, PT, R0, UR17, RZ ;  /* 0x0000001100007c10 */ /* 0x000fc6000fffe0ff */
[----:B------:R-:W-:Y:S01]  /*0410*/  IMAD R7, R7, UR11, R10 ;  /* 0x0000000b07077c24 */ /* 0x000fe2000f8e020a */
[----:B------:R-:W-:-:S04]  /*0420*/  LOP3.LUT R15, R0, 0x3, RZ, 0xc0, !PT ;  /* 0x00000003000f7812 */ /* 0x000fc800078ec0ff */
[----:B------:R-:W-:-:S07]  /*0430*/  IADD3 R7, PT, PT, R7, UR9, RZ ;  /* 0x0000000907077c10 */ /* 0x000fce000fffe0ff */
.L_x_4:
[----:B0-----:R-:W0:Y:S01]  /*0440*/  LDCU.64 UR18, c[0x0][0x398] ;  /* 0x00007300ff1277ac */ /* 0x001e220008000a00 */
[----:B------:R-:W-:Y:S01]  /*0450*/  ISETP.NE.AND P0, PT, R15, 0x3, PT ;  /* 0x000000030f00780c */ /* 0x000fe20003f05270 */
[----:B------:R-:W-:Y:S01]  /*0460*/  VIADD R3, R6, UR17 ;  /* 0x0000001106037c36 */ /* 0x000fe20008000000 */
[----:B------:R-:W-:Y:S02]  /*0470*/  IADD3 R2, PT, PT, R5, R6, RZ ;  /* 0x0000000605027210 */ /* 0x000fe40007ffe0ff */
[----:B------:R-:W-:Y:S02]  /*0480*/  IABS R8, UR17 ;  /* 0x0000001100087c13 */ /* 0x000fe40008000000 */
[----:B------:R-:W-:Y:S02]  /*0490*/  ISETP.GE.U32.AND P1, PT, R0, 0x3, PT ;  /* 0x000000030000780c */ /* 0x000fe40003f26070 */
[----:B------:R-:W-:Y:S02]  /*04a0*/  ISETP.NE.AND P2, PT, R6, R8, PT ;  /* 0x000000080600720c */ /* 0x000fe40003f45270 */
[----:B------:R-:W-:-:S02]  /*04b0*/  MOV R12, UR6 ;  /* 0x00000006000c7c02 */ /* 0x000fc40008000f00 */
[----:B0-----:R-:W-:Y:S01]  /*04c0*/  MOV R4, UR18 ;  /* 0x0000001200047c02 */ /* 0x001fe20008000f00 */
[----:B------:R-:W-:-:S04]  /*04d0*/  IMAD R9, R2, UR19, R7 ;  /* 0x0000001302097c24 */ /* 0x000fc8000f8e0207 */
[----:B------:R-:W-:Y:S01]  /*04e0*/  IMAD R16, R3, R4, RZ ;  /* 0x0000000403107224 */ /* 0x000fe200078e02ff */
[----:B-12---:R-:W-:Y:S06]  /*04f0*/  @!P0 BRA `(.L_x_1) ;  /* 0x0000000000408947 */ /* 0x006fec0003800000 */
[----:B------:R-:W0:Y:S01]  /*0500*/  LDC.64 R2, c[0x0][0x380] ;  /* 0x0000e000ff027b82 */ /* 0x000e220000000a00 */
[----:B------:R-:W-:-:S04]  /*0510*/  VIADD R11, R9, -UR17 ;  /* 0x80000011090b7c36 */ /* 0x000fc80008000000 */
[----:B0-----:R-:W-:-:S05]  /*0520*/  IMAD.WIDE R2, R11, 0x4, R2 ;  /* 0x000000040b027825 */ /* 0x001fca00078e0202 */
[----:B------:R-:W2:Y:S01]  /*0530*/  LDG.E R11, desc[UR24][R2.64] ;  /* 0x00000018020b7981 */ /* 0x000ea2000c1e1900 */
[----:B------:R-:W-:Y:S02]  /*0540*/  LEA R14, R16, R1, 0x2 ;  /* 0x00000001100e7211 */ /* 0x000fe400078e10ff */
[----:B------:R-:W-:Y:S02]  /*0550*/  ISETP.NE.AND P0, PT, R15, RZ, PT ;  /* 0x000000ff0f00720c */ /* 0x000fe40003f05270 */
[----:B------:R-:W-:Y:S01]  /*0560*/  MOV R12, UR4 ;  /* 0x00000004000c7c02 */ /* 0x000fe20008000f00 */
[----:B--2---:R0:W-:Y:S10]  /*0570*/  STL [R14], R11 ;  /* 0x0000000b0e007387 */ /* 0x0041f40000100800 */
[----:B------:R-:W-:Y:S05]  /*0580*/  @!P0 BRA `(.L_x_1) ;  /* 0x00000000001c8947 */ /* 0x000fea0003800000 */
[----:B------:R-:W-:Y:S01]  /*0590*/  ISETP.NE.AND P0, PT, R15, 0x1, PT ;  /* 0x000000010f00780c */ /* 0x000fe20003f05270 */
[----:B0-----:R-:W2:-:S12]  /*05a0*/  LDG.E R11, desc[UR24][R2.64+0x4] ;  /* 0x00000418020b7981 */ /* 0x001e98000c1e1900 */
[----:B------:R-:W3:Y:S01]  /*05b0*/  @P0 LDG.E R13, desc[UR24][R2.64+0x8] ;  /* 0x00000818020d0981 */ /* 0x000ee2000c1e1900 */
[----:B------:R-:W-:Y:S01]  /*05c0*/  IMAD.U32 R12, RZ, RZ, UR5 ;  /* 0x00000005ff0c7e24 */ /* 0x000fe2000f8e00ff */
[----:B------:R-:W-:Y:S02]  /*05d0*/  @P0 MOV R12, UR10 ;  /* 0x0000000a000c0c02 */ /* 0x000fe40008000f00 */
[----:B--2---:R1:W-:Y:S04]  /*05e0*/  STL [R14+0x4], R11 ;  /* 0x0000040b0e007387 */ /* 0x0043e80000100800 */
[----:B---3--:R1:W-:Y:S02]  /*05f0*/  @P0 STL [R14+0x8], R13 ;  /* 0x0000080d0e000387 */ /* 0x0083e40000100800 */
.L_x_1:
[----:B------:R-:W-:Y:S01]  /*0600*/  IADD3 R6, PT, PT, R6, 0x1, RZ ;  /* 0x0000000106067810 */ /* 0x000fe20007ffe0ff */
[----:B------:R-:W-:Y:S06]  /*0610*/  @!P1 BRA `(.L_x_2) ;  /* 0x0000000000489947 */ /* 0x000fec0003800000 */
[----:B------:R-:W-:-:S07]  /*0620*/  VIADD R23, R16, UR17 ;  /* 0x0000001110177c36 */ /* 0x000fce0008000000 */
.L_x_3:
[----:B--2---:R-:W2:Y:S01]  /*0630*/  LDC.64 R2, c[0x0][0x380] ;  /* 0x0000e000ff027b82 */ /* 0x004ea20000000a00 */
[----:B01----:R-:W-:-:S05]  /*0640*/  IADD3 R11, PT, PT, R9, R12, RZ ;  /* 0x0000000c090b7210 */ /* 0x003fca0007ffe0ff */
[----:B--2---:R-:W-:-:S05]  /*0650*/  IMAD.WIDE R2, R11, 0x4, R2 ;  /* 0x000000040b027825 */ /* 0x004fca00078e0202 */
[----:B------:R-:W2:Y:S04]  /*0660*/  LDG.E R11, desc[UR24][R2.64] ;  /* 0x00000018020b7981 */ /* 0x000ea8000c1e1900 */
[----:B------:R-:W3:Y:S04]  /*0670*/  LDG.E R13, desc[UR24][R2.64+0x4] ;  /* 0x00000418020d7981 */ /* 0x000ee8000c1e1900 */
[----:B------:R-:W4:Y:S04]  /*0680*/  LDG.E R17, desc[UR24][R2.64+0x8] ;  /* 0x0000081802117981 */ /* 0x000f28000c1e1900 */
[----:B------:R-:W5:Y:S01]  /*0690*/  LDG.E R21, desc[UR24][R2.64+0xc] ;  /* 0x00000c1802157981 */ /* 0x000f62000c1e1900 */
[----:B------:R-:W-:-:S02]  /*06a0*/  IADD3 R14, PT, PT, R23, R12, RZ ;  /* 0x0000000c170e7210 */ /* 0x000fc40007ffe0ff */
[C---:B------:R-:W-:Y:S02]  /*06b0*/  IADD3 R19, PT, PT, R12.reuse, 0x3, RZ ;  /* 0x000000030c137810 */ /* 0x040fe40007ffe0ff */
[----:B------:R-:W-:Y:S01]  /*06c0*/  IADD3 R12, PT, PT, R12, 0x4, RZ ;  /* 0x000000040c0c7810 */ /* 0x000fe20007ffe0ff */
[----:B------:R-:W-:Y:S01]  /*06d0*/  IMAD R14, R14, 0x4, R1 ;  /* 0x000000040e0e7824 */ /* 0x000fe200078e0201 */
[----:B------:R-:W-:-:S04]  /*06e0*/  ISETP.NE.AND P0, PT, R19, R8, PT ;  /* 0x000000081300720c */ /* 0x000fc80003f05270 */
[----:B--2---:R2:W-:Y:S04]  /*06f0*/  STL [R14], R11 ;  /* 0x0000000b0e007387 */ /* 0x0045e80000100800 */
[----:B---3--:R2:W-:Y:S04]  /*0700*/  STL [R14+0x4], R13 ;  /* 0x0000040d0e007387 */ /* 0x0085e80000100800 */
[----:B----4-:R2:W-:Y:S04]  /*0710*/  STL [R14+0x8], R17 ;  /* 0x000008110e007387 */ /* 0x0105e80000100800 */
[----:B-----5:R2:W-:Y:S01]  /*0720*/  STL [R14+0xc], R21 ;  /* 0x00000c150e007387 */ /* 0x0205e20000100800 */
[----:B------:R-:W-:Y:S05]  /*0730*/  @P0 BRA `(.L_x_3) ;  /* 0xfffffffc00bc0947 */ /* 0x000fea000383ffff */
.L_x_2:
[----:B------:R-:W-:Y:S05]  /*0740*/  @P2 BRA `(.L_x_4) ;  /* 0xfffffffc003c2947 */ /* 0x000fea000383ffff */
.L_x_0:
[----:B------:R-:W-:Y:S01]  /*0750*/  ISETP.GE.AND P0, PT, R4, 0x1, PT ;  /* 0x000000010400780c */ /* 0x000fe20003f06270 */
[----:B------:R-:W-:Y:S03]  /*0760*/  BSSY.RECONVERGENT B0, `(.L_x_5) ;  /* 0x0000090000007945 */ /* 0x000fe60003800200 */
[----:B------:R-:W-:-:S13]  /*0770*/  ISETP.NE.OR P0, PT, R10, RZ, !P0 ;  /* 0x000000ff0a00720c */ /* 0x000fda0004705670 */
[----:B------:R-:W-:Y:S05]  /*0780*/  @P0 BRA `(.L_x_6) ;  /* 0x0000000800340947 */ /* 0x000fea0003800000 */
[C---:B012---:R-:W-:Y:S01]  /*0790*/  LOP3.LUT R11, R4.reuse, 0xf, RZ, 0xc0, !PT ;  /* 0x0000000f040b7812 */ /* 0x047fe200078ec0ff */
[----:B------:R-:W-:Y:S01]  /*07a0*/  UMOV UR4, URZ ;  /* 0x000000ff00047c82 */ /* 0x000fe20008000000 */
[----:B------:R-:W-:-:S03]  /*07b0*/  LOP3.LUT R14, R4, 0x7, RZ, 0xc0, !PT ;  /* 0x00000007040e7812 */ /* 0x000fc600078ec0ff */
[----:B------:R-:W-:Y:S01]  /*07c0*/  VIADD R0, R11, 0xffffffff ;  /* 0xffffffff0b007836 */ /* 0x000fe20000000000 */
[----:B------:R-:W-:-:S04]  /*07d0*/  IADD3 R2, PT, PT, R14, -0x1, RZ ;  /* 0xffffffff0e027810 */ /* 0x000fc80007ffe0ff */
[----:B------:R-:W-:Y:S02]  /*07e0*/  ISETP.GE.U32.AND P2, PT, R0, 0x7, PT ;  /* 0x000000070000780c */ /* 0x000fe40003f46070 */
[----:B------:R-:W-:Y:S02]  /*07f0*/  ISETP.GE.U32.AND P1, PT, R2, 0x3, PT ;  /* 0x000000030200780c */ /* 0x000fe40003f26070 */
[C---:B------:R-:W-:Y:S02]  /*0800*/  LOP3.LUT R0, R4.reuse, 0x7ffffff0, RZ, 0xc0, !PT ;  /* 0x7ffffff004007812 */ /* 0x040fe400078ec0ff */
[----:B------:R-:W-:-:S09]  /*0810*/  LOP3.LUT R2, R4, 0x3, RZ, 0xc0, !PT ;  /* 0x0000000304027812 */ /* 0x000fd200078ec0ff */
.L_x_12:
[----:B0-----:R-:W0:Y:S01]  /*0820*/  LDCU UR5, c[0x0][0x398] ;  /* 0x00007300ff0577ac */ /* 0x001e220008000800 */
[----:B------:R-:W-:Y:S01]  /*0830*/  IMAD.MOV.U32 R6, RZ, RZ, RZ ;  /* 0x000000ffff067224 */ /* 0x000fe200078e00ff */
[----:B0-----:R-:W-:-:S04]  /*0840*/  MOV R4, UR5 ;  /* 0x0000000500047c02 */ /* 0x001fc80008000f00 */
[C---:B------:R-:W-:Y:S01]  /*0850*/  ISETP.GE.U32.AND P3, PT, R4.reuse, 0x10, PT ;  /* 0x000000100400780c */ /* 0x040fe20003f66070 */
[----:B----4-:R-:W-:Y:S01]  /*0860*/  IMAD R3, R4, UR4, RZ ;  /* 0x0000000404037c24 */ /* 0x010fe2000f8e02ff */
[----:B------:R-:W-:-:S06]  /*0870*/  UIADD3 UR4, UPT, UPT, UR4, 0x1, URZ ;  /* 0x0000000104047890 */ /* 0x000fcc000fffe0ff */
[----:B------:R-:W-:-:S05]  /*0880*/  ISETP.NE.AND P0, PT, R4, UR4, PT ;  /* 0x0000000404007c0c */ /* 0x000fca000bf05270 */
[----:B-123--:R-:W-:Y:S08]  /*0890*/  @!P3 BRA `(.L_x_7) ;  /* 0x0000000000b0b947 */ /* 0x00eff00003800000 */
[----:B------:R-:W0:Y:S01]  /*08a0*/  S2UR UR9, SR_CgaCtaId ;  /* 0x00000000000979c3 */ /* 0x000e220000008800 */
[----:B------:R-:W-:Y:S02]  /*08b0*/  UMOV UR5, 0x400 ;  /* 0x0000040000057882 */ /* 0x000fe40000000000 */
[----:B0-----:R-:W-:-:S03]  /*08c0*/  ULEA UR9, UR9, UR5, 0x18 ;  /* 0x0000000509097291 */ /* 0x001fc6000f8ec0ff */
[----:B------:R-:W-:-:S09]  /*08d0*/  UMOV UR5, URZ ;  /* 0x000000ff00057c82 */ /* 0x000fd20008000000 */
.L_x_8:
[----:B0-----:R-:W0:Y:S01]  /*08e0*/  LDC.64 R6, c[0x0][0x390] ;  /* 0x0000e400ff067b82 */ /* 0x001e220000000a00 */
[----:B------:R-:W-:-:S05]  /*08f0*/  IADD3 R5, PT, PT, R3, UR5, RZ ;  /* 0x0000000503057c10 */ /* 0x000fca000fffe0ff */
[----:B0-----:R-:W-:-:S05]  /*0900*/  IMAD.WIDE.U32 R6, R5, 0x4, R6 ;  /* 0x0000000405067825 */ /* 0x001fca00078e0006 */
[----:B------:R-:W2:Y:S04]  /*0910*/  LDG.E R8, desc[UR24][R6.64] ;  /* 0x0000001806087981 */ /* 0x000ea8000c1e1900 */
[----:B------:R-:W3:Y:S04]  /*0920*/  LDG.E R12, desc[UR24][R6.64+0x4] ;  /* 0x00000418060c7981 */ /* 0x000ee8000c1e1900 */
[----:B------:R-:W4:Y:S04]  /*0930*/  LDG.E R16, desc[UR24][R6.64+0x8] ;  /* 0x0000081806107981 */ /* 0x000f28000c1e1900 */
[----:B------:R-:W5:Y:S04]  /*0940*/  LDG.E R18, desc[UR24][R6.64+0xc] ;  /* 0x00000c1806127981 */ /* 0x000f68000c1e1900 */
        /* <DEDUP_REMOVED lines=11> */
[----:B------:R-:W5:Y:S01]  /*0a00*/  LDG.E R23, desc[UR24][R6.64+0x3c] ;  /* 0x00003c1806177981 */ /* 0x000f62000c1e1900 */
[----:B------:R-:W-:Y:S01]  /*0a10*/  LEA R5, R5, UR9, 0x2 ;  /* 0x0000000905057c11 */ /* 0x000fe2000f8e10ff */
[----:B------:R-:W-:-:S06]  /*0a20*/  UIADD3 UR5, UPT, UPT, UR5, 0x10, URZ ;  /* 0x0000001005057890 */ /* 0x000fcc000fffe0ff */
[----:B------:R-:W-:Y:S01]  /*0a30*/  ISETP.NE.AND P3, PT, R0, UR5, PT ;  /* 0x0000000500007c0c */ /* 0x000fe2000bf65270 */
[----:B--2---:R0:W-:Y:S04]  /*0a40*/  STS [R5], R8 ;  /* 0x0000000805007388 */ /* 0x0041e80000000800 */
[----:B---3--:R0:W-:Y:S04]  /*0a50*/  STS [R5+0x4], R12 ;  /* 0x0000040c05007388 */ /* 0x0081e80000000800 */
[----:B----4-:R0:W-:Y:S04]  /*0a60*/  STS [R5+0x8], R16 ;  /* 0x0000081005007388 */ /* 0x0101e80000000800 */
[----:B-----5:R0:W-:Y:S04]  /*0a70*/  STS [R5+0xc], R18 ;  /* 0x00000c1205007388 */ /* 0x0201e80000000800 */
[----:B------:R0:W-:Y:S04]  /*0a80*/  STS [R5+0x10], R20 ;  /* 0x0000101405007388 */ /* 0x0001e80000000800 */
        /* <DEDUP_REMOVED lines=10> */
[----:B------:R0:W-:Y:S01]  /*0b30*/  STS [R5+0x3c], R23 ;  /* 0x00003c1705007388 */ /* 0x0001e20000000800 */
[----:B------:R-:W-:Y:S05]  /*0b40*/  @P3 BRA `(.L_x_8) ;  /* 0xfffffffc00643947 */ /* 0x000fea000383ffff */
[----:B------:R-:W-:-:S07]  /*0b50*/  MOV R6, R0 ;  /* 0x0000000000067202 */ /* 0x000fce0000000f00 */
.L_x_7:
[----:B------:R-:W-:-:S13]  /*0b60*/  ISETP.NE.AND P3, PT, R11, RZ, PT ;  /* 0x000000ff0b00720c */ /* 0x000fda0003f65270 */
[----:B------:R-:W-:Y:S05]  /*0b70*/  @!P3 BRA `(.L_x_9) ;  /* 0x000000040034b947 */ /* 0x000fea0003800000 */
[----:B------:R-:W-:Y:S01]  /*0b80*/  ISETP.NE.AND P3, PT, R14, RZ, PT ;  /* 0x000000ff0e00720c */ /* 0x000fe20003f65270 */
[----:B------:R-:W-:-:S12]  /*0b90*/  @!P2 BRA `(.L_x_10) ;  /* 0x000000000074a947 */ /* 0x000fd80003800000 */
[----:B0-----:R-:W0:Y:S01]  /*0ba0*/  LDC.64 R8, c[0x0][0x390] ;  /* 0x0000e400ff087b82 */ /* 0x001e220000000a00 */
[C---:B------:R-:W-:Y:S01]  /*0bb0*/  IADD3 R7, P4, PT, R3.reuse, R6, RZ ;  /* 0x0000000603077210 */ /* 0x040fe20007f9e0ff */
[----:B------:R-:W-:-:S03]  /*0bc0*/  IMAD.IADD R5, R3, 0x1, R6 ;  /* 0x0000000103057824 */ /* 0x000fc600078e0206 */
[----:B------:R-:W-:-:S03]  /*0bd0*/  IADD3.X R16, PT, PT, RZ, RZ, RZ, P4, !PT ;  /* 0x000000ffff107210 */ /* 0x000fc600027fe4ff */
[----:B------:R-:W1:Y:S01]  /*0be0*/  LDC.64 R12, c[0x0][0x390] ;  /* 0x0000e400ff0c7b82 */ /* 0x000e620000000a00 */
[----:B0-----:R-:W-:-:S04]  /*0bf0*/  LEA R8, P4, R7, R8, 0x2 ;  /* 0x0000000807087211 */ /* 0x001fc800078810ff */
[----:B------:R-:W-:Y:S01]  /*0c00*/  LEA.HI.X R9, R7, R9, R16, 0x2, P4 ;  /* 0x0000000907097211 */ /* 0x000fe200020f1410 */
[----:B-1----:R-:W-:-:S04]  /*0c10*/  IMAD.WIDE.U32 R12, R5, 0x4, R12 ;  /* 0x00000004050c7825 */ /* 0x002fc800078e000c */
[----:B------:R-:W2:Y:S04]  /*0c20*/  LDG.E R16, desc[UR24][R8.64+0x4] ;  /* 0x0000041808107981 */ /* 0x000ea8000c1e1900 */
[----:B------:R-:W3:Y:S04]  /*0c30*/  LDG.E R18, desc[UR24][R8.64+0x8] ;  /* 0x0000081808127981 */ /* 0x000ee8000c1e1900 */
[----:B------:R-:W4:Y:S04]  /*0c40*/  LDG.E R12, desc[UR24][R12.64] ;  /* 0x000000180c0c7981 */ /* 0x000f28000c1e1900 */
[----:B------:R-:W5:Y:S04]  /*0c50*/  LDG.E R20, desc[UR24][R8.64+0xc] ;  /* 0x00000c1808147981 */ /* 0x000f68000c1e1900 */
[----:B------:R-:W5:Y:S04]  /*0c60*/  LDG.E R22, desc[UR24][R8.64+0x10] ;  /* 0x0000101808167981 */ /* 0x000f68000c1e1900 */
[----:B------:R-:W5:Y:S04]  /*0c70*/  LDG.E R24, desc[UR24][R8.64+0x14] ;  /* 0x0000141808187981 */ /* 0x000f68000c1e1900 */
[----:B------:R-:W5:Y:S04]  /*0c80*/  LDG.E R26, desc[UR24][R8.64+0x18] ;  /* 0x00001818081a7981 */ /* 0x000f68000c1e1900 */
[----:B------:R-:W5:Y:S01]  /*0c90*/  LDG.E R28, desc[UR24][R8.64+0x1c] ;  /* 0x00001c18081c7981 */ /* 0x000f62000c1e1900 */
[----:B------:R-:W0:Y:S01]  /*0ca0*/  S2R R15, SR_CgaCtaId ;  /* 0x00000000000f7919 */ /* 0x000e220000008800 */
[----:B------:R-:W-:Y:S01]  /*0cb0*/  MOV R7, 0x400 ;  /* 0x0000040000077802 */ /* 0x000fe20000000f00 */
[----:B------:R-:W-:-:S03]  /*0cc0*/  VIADD R6, R6, 0x8 ;  /* 0x0000000806067836 */ /* 0x000fc60000000000 */
[----:B0-----:R-:W-:-:S04]  /*0cd0*/  LEA R7, R15, R7, 0x18 ;  /* 0x000000070f077211 */ /* 0x001fc800078ec0ff */
[----:B------:R-:W-:-:S05]  /*0ce0*/  LEA R5, R5, R7, 0x2 ;  /* 0x0000000705057211 */ /* 0x000fca00078e10ff */
[----:B--2---:R1:W-:Y:S04]  /*0cf0*/  STS [R5+0x4], R16 ;  /* 0x0000041005007388 */ /* 0x0043e80000000800 */
[----:B---3--:R1:W-:Y:S04]  /*0d00*/  STS [R5+0x8], R18 ;  /* 0x0000081205007388 */ /* 0x0083e80000000800 */
[----:B----4-:R1:W-:Y:S04]  /*0d10*/  STS [R5], R12 ;  /* 0x0000000c05007388 */ /* 0x0103e80000000800 */
[----:B-----5:R1:W-:Y:S04]  /*0d20*/  STS [R5+0xc], R20 ;  /* 0x00000c1405007388 */ /* 0x0203e80000000800 */
[----:B------:R1:W-:Y:S04]  /*0d30*/  STS [R5+0x10], R22 ;  /* 0x0000101605007388 */ /* 0x0003e80000000800 */
[----:B------:R1:W-:Y:S04]  /*0d40*/  STS [R5+0x14], R24 ;  /* 0x0000141805007388 */ /* 0x0003e80000000800 */
[----:B------:R1:W-:Y:S04]  /*0d50*/  STS [R5+0x18], R26 ;  /* 0x0000181a05007388 */ /* 0x0003e80000000800 */
[----:B------:R1:W-:Y:S02]  /*0d60*/  STS [R5+0x1c], R28 ;  /* 0x00001c1c05007388 */ /* 0x0003e40000000800 */
.L_x_10:
[----:B------:R-:W-:Y:S05]  /*0d70*/  @!P3 BRA `(.L_x_9) ;  /* 0x0000000000b4b947 */ /* 0x000fea0003800000 */
[----:B------:R-:W-:Y:S01]  /*0d80*/  ISETP.NE.AND P3, PT, R2, RZ, PT ;  /* 0x000000ff0200720c */ /* 0x000fe20003f65270 */
[----:B------:R-:W-:-:S12]  /*0d90*/  @!P1 BRA `(.L_x_11) ;  /* 0x0000000000549947 */ /* 0x000fd80003800000 */
[----:B0-----:R-:W0:Y:S01]  /*0da0*/  LDC.64 R8, c[0x0][0x390] ;  /* 0x0000e400ff087b82 */ /* 0x001e220000000a00 */
[CC--:B------:R-:W-:Y:S02]  /*0db0*/  IADD3 R7, P4, PT, R3.reuse, R6.reuse, RZ ;  /* 0x0000000603077210 */ /* 0x0c0fe40007f9e0ff */
[----:B-1----:R-:W-:Y:S02]  /*0dc0*/  IADD3 R5, PT, PT, R3, R6, RZ ;  /* 0x0000000603057210 */ /* 0x002fe40007ffe0ff */
        /* <DEDUP_REMOVED lines=8> */
[----:B------:R-:W5:Y:S01]  /*0e50*/  LDG.E R22, desc[UR24][R8.64+0xc] ;  /* 0x00000c1808167981 */ /* 0x000f62000c1e1900 */
[----:B------:R-:W0:Y:S01]  /*0e60*/  S2R R16, SR_CgaCtaId ;  /* 0x0000000000107919 */ /* 0x000e220000008800 */
[----:B------:R-:W-:-:S04]  /*0e70*/  MOV R7, 0x400 ;  /* 0x0000040000077802 */ /* 0x000fc80000000f00 */
[----:B0-----:R-:W-:-:S05]  /*0e80*/  LEA R16, R16, R7, 0x18 ;  /* 0x0000000710107211 */ /* 0x001fca00078ec0ff */
[----:B------:R-:W-:Y:S01]  /*0e90*/  IMAD R5, R5, 0x4, R16 ;  /* 0x0000000405057824 */ /* 0x000fe200078e0210 */
[----:B------:R-:W-:-:S04]  /*0ea0*/  IADD3 R6, PT, PT, R6, 0x4, RZ ;  /* 0x0000000406067810 */ /* 0x000fc80007ffe0ff */
[----:B--2---:R2:W-:Y:S04]  /*0eb0*/  STS [R5+0x4], R18 ;  /* 0x0000041205007388 */ /* 0x0045e80000000800 */
[----:B---3--:R2:W-:Y:S04]  /*0ec0*/  STS [R5+0x8], R20 ;  /* 0x0000081405007388 */ /* 0x0085e80000000800 */
[----:B----4-:R2:W-:Y:S04]  /*0ed0*/  STS [R5], R12 ;  /* 0x0000000c05007388 */ /* 0x0105e80000000800 */
[----:B-----5:R2:W-:Y:S02]  /*0ee0*/  STS [R5+0xc], R22 ;  /* 0x00000c1605007388 */ /* 0x0205e40000000800 */
.L_x_11:
[----:B------:R-:W-:Y:S05]  /*0ef0*/  @!P3 BRA `(.L_x_9) ;  /* 0x000000000054b947 */ /* 0x000fea0003800000 */
[----:B0-----:R-:W0:Y:S01]  /*0f00*/  LDC.64 R8, c[0x0][0x390] ;  /* 0x0000e400ff087b82 */ /* 0x001e220000000a00 */
[----:B-12---:R-:W-:-:S05]  /*0f10*/  IADD3 R5, PT, PT, R3, R6, RZ ;  /* 0x0000000603057210 */ /* 0x006fca0007ffe0ff */
[----:B0-----:R-:W-:-:S06]  /*0f20*/  IMAD.WIDE.U32 R8, R5, 0x4, R8 ;  /* 0x0000000405087825 */ /* 0x001fcc00078e0008 */
[----:B------:R-:W2:Y:S01]  /*0f30*/  LDG.E R8, desc[UR24][R8.64] ;  /* 0x0000001808087981 */ /* 0x000ea2000c1e1900 */
[----:B------:R-:W-:Y:S02]  /*0f40*/  MOV R7, 0x400 ;  /* 0x0000040000077802 */ /* 0x000fe40000000f00 */
[----:B------:R-:W-:Y:S01]  /*0f50*/  ISETP.NE.AND P3, PT, R2, 0x1, PT ;  /* 0x000000010200780c */ /* 0x000fe20003f65270 */
[----:B------:R-:W0:Y:S02]  /*0f60*/  S2R R12, SR_CgaCtaId ;  /* 0x00000000000c7919 */ /* 0x000e240000008800 */
[----:B0-----:R-:W-:-:S05]  /*0f70*/  LEA R12, R12, R7, 0x18 ;  /* 0x000000070c0c7211 */ /* 0x001fca00078ec0ff */
[----:B------:R-:W-:-:S05]  /*0f80*/  IMAD R12, R5, 0x4, R12 ;  /* 0x00000004050c7824 */ /* 0x000fca00078e020c */
[----:B--2---:R3:W-:Y:S01]  /*0f90*/  STS [R12], R8 ;  /* 0x000000080c007388 */ /* 0x0047e20000000800 */
[----:B------:R-:W-:Y:S05]  /*0fa0*/  @!P3 BRA `(.L_x_9) ;  /* 0x000000000028b947 */ /* 0x000fea0003800000 */
[----:B------:R-:W0:Y:S01]  /*0fb0*/  LDC.64 R16, c[0x0][0x390] ;  /* 0x0000e400ff107b82 */ /* 0x000e220000000a00 */
[----:B------:R-:W-:Y:S02]  /*0fc0*/  IADD3 R3, P4, PT, R3, R6, RZ ;  /* 0x0000000603037210 */ /* 0x000fe40007f9e0ff */
[----:B------:R-:W-:Y:S02]  /*0fd0*/  ISETP.NE.AND P3, PT, R2, 0x2, PT ;  /* 0x000000020200780c */ /* 0x000fe40003f65270 */
[----:B---3--:R-:W-:Y:S02]  /*0fe0*/  IADD3.X R8, PT, PT, RZ, RZ, RZ, P4, !PT ;  /* 0x000000ffff087210 */ /* 0x008fe400027fe4ff */
[----:B0-----:R-:W-:-:S04]  /*0ff0*/  LEA R6, P4, R3, R16, 0x2 ;  /* 0x0000001003067211 */ /* 0x001fc800078810ff */
[----:B------:R-:W-:-:S05]  /*1000*/  LEA.HI.X R7, R3, R17, R8, 0x2, P4 ;  /* 0x0000001103077211 */ /* 0x000fca00020f1408 */
[----:B------:R-:W2:Y:S04]  /*1010*/  LDG.E R3, desc[UR24][R6.64+0x4] ;  /* 0x0000041806037981 */ /* 0x000ea8000c1e1900 */
[----:B------:R-:W3:Y:S04]  /*1020*/  @P3 LDG.E R5, desc[UR24][R6.64+0x8] ;  /* 0x0000081806053981 */ /* 0x000ee8000c1e1900 */
[----:B--2---:R4:W-:Y:S04]  /*1030*/  STS [R12+0x4], R3 ;  /* 0x000004030c007388 */ /* 0x0049e80000000800 */
[----:B---3--:R4:W-:Y:S02]  /*1040*/  @P3 STS [R12+0x8], R5 ;  /* 0x000008050c003388 */ /* 0x0089e40000000800 */
.L_x_9:
[----:B------:R-:W-:Y:S05]  /*1050*/  @P0 BRA `(.L_x_12) ;  /* 0xfffffff400f00947 */ /* 0x000fea000383ffff */
.L_x_6:
[----:B------:R-:W-:Y:S05]  /*1060*/  BSYNC.RECONVERGENT B0 ;  /* 0x0000000000007941 */ /* 0x000fea0003800200 */
.L_x_5:
[----:B----4-:R-:W4:Y:S01]  /*1070*/  LDC.64 R2, c[0x0][0x388] ;  /* 0x0000e200ff027b82 */ /* 0x010f220000000a00 */
[----:B------:R-:W5:Y:S01]  /*1080*/  LDCU UR10, c[0x0][0x39c] ;  /* 0x00007380ff0a77ac */ /* 0x000f620008000800 */
[----:B012---:R-:W-:Y:S01]  /*1090*/  IADD3 R5, PT, PT, R10, UR8, RZ ;  /* 0x000000080a057c10 */ /* 0x007fe2000fffe0ff */
[----:B------:R-:W-:Y:S01]  /*10a0*/  IMAD.MOV.U32 R7, RZ, RZ, -0x40800000 ;  /* 0xbf800000ff077424 */ /* 0x000fe200078e00ff */
[----:B------:R-:W-:Y:S01]  /*10b0*/  BSSY.RECONVERGENT B0, `(.L_x_13) ;  /* 0x00000b3000007945 */ /* 0x000fe20003800200 */
[----:B-----5:R-:W-:Y:S02]  /*10c0*/  UISETP.GE.AND UP0, UPT, UR10, 0x1, UPT ;  /* 0x000000010a00788c */ /* 0x020fe4000bf06270 */
[----:B----4-:R-:W-:Y:S01]  /*10d0*/  IMAD.WIDE R2, R5, 0x4, R2 ;  /* 0x0000000405027825 */ /* 0x010fe200078e0202 */
[----:B------:R-:W-:-:S03]  /*10e0*/  MOV R5, UR15 ;  /* 0x0000000f00057c02 */ /* 0x000fc60008000f00 */
[----:B------:R-:W-:Y:S01]  /*10f0*/  PLOP3.LUT P0, PT, PT, PT, UP0, 0x80, 0x8 ;  /* 0x000000000008781c */ /* 0x000fe20003f0f008 */
[----:B------:R0:W-:Y:S01]  /*1100*/  STG.E desc[UR24][R2.64], R7 ;  /* 0x0000000702007986 */ /* 0x0001e2000c101918 */
[----:B------:R-:W-:-:S04]  /*1110*/  IADD3 R5, PT, PT, R5, UR7, RZ ;  /* 0x0000000705057c10 */ /* 0x000fc8000fffe0ff */
[----:B------:R-:W-:-:S13]  /*1120*/  ISETP.GE.U32.OR P0, PT, R10, R5, !P0 ;  /* 0x000000050a00720c */ /* 0x000fda0004706470 */
[----:B0-----:R-:W-:Y:S05]  /*1130*/  @P0 BRA `(.L_x_14) ;  /* 0x0000000800a80947 */ /* 0x001fea0003800000 */
[----:B------:R-:W-:Y:S01]  /*1140*/  UISETP.GE.U32.AND UP0, UPT, UR10, 0x10, UPT ;  /* 0x000000100a00788c */ /* 0x000fe2000bf06070 */
[----:B------:R-:W-:Y:S01]  /*1150*/  IMAD.MOV.U32 R3, RZ, RZ, RZ ;  /* 0x000000ffff037224 */ /* 0x000fe200078e00ff */
[----:B------:R-:W-:-:S04]  /*1160*/  ULOP3.LUT UR8, UR10, 0xf, URZ, 0xc0, !UPT ;  /* 0x0000000f0a087892 */ /* 0x000fc8000f8ec0ff */
[----:B------:R-:W-:-:S03]  /*1170*/  UISETP.NE.AND UP1, UPT, UR8, URZ, UPT ;  /* 0x000000ff0800728c */ /* 0x000fc6000bf25270 */
[----:B------:R-:W-:Y:S08]  /*1180*/  BRA.U !UP0, `(.L_x_15) ;  /* 0x0000000508347547 */ /* 0x000ff0000b800000 */
[----:B------:R-:W0:Y:S01]  /*1190*/  S2UR UR5, SR_CgaCtaId ;  /* 0x00000000000579c3 */ /* 0x000e220000008800 */
[----:B------:R-:W-:Y:S01]  /*11a0*/  UMOV UR4, 0x400 ;  /* 0x0000040000047882 */ /* 0x000fe20000000000 */
[----:B------:R-:W-:Y:S02]  /*11b0*/  ULOP3.LUT UR9, UR10, 0x7ffffff0, URZ, 0xc0, !UPT ;  /* 0x7ffffff00a097892 */ /* 0x000fe4000f8ec0ff */
[----:B------:R-:W-:-:S04]  /*11c0*/  UIADD3 UR4, UPT, UPT, UR4, 0x30, URZ ;  /* 0x0000003004047890 */ /* 0x000fc8000fffe0ff */
[----:B------:R-:W-:Y:S01]  /*11d0*/  MOV R3, UR9 ;  /* 0x0000000900037c02 */ /* 0x000fe20008000f00 */
[----:B0-----:R-:W-:-:S03]  /*11e0*/  ULEA UR5, UR5, UR4, 0x18 ;  /* 0x0000000405057291 */ /* 0x001fc6000f8ec0ff */
[----:B------:R-:W-:-:S09]  /*11f0*/  UMOV UR4, URZ ;  /* 0x000000ff00047c82 */ /* 0x000fd20008000000 */
.L_x_16:
[----:B0--3--:R-:W0:Y:S01]  /*1200*/  LDC.64 R12, c[0x0][0x380] ;  /* 0x0000e000ff0c7b82 */ /* 0x009e220000000a00 */
[----:B------:R-:W-:-:S05]  /*1210*/  MOV R7, UR4 ;  /* 0x0000000400077c02 */ /* 0x000fca0008000f00 */
[----:B------:R-:W-:-:S04]  /*1220*/  IMAD R0, R10, UR10, R7 ;  /* 0x0000000a0a007c24 */ /* 0x000fc8000f8e0207 */
[C---:B------:R-:W-:Y:S01]  /*1230*/  VIADD R25, R0.reuse, 0x1 ;  /* 0x0000000100197836 */ /* 0x040fe20000000000 */
[C---:B------:R-:W-:Y:S02]  /*1240*/  IADD3 R17, PT, PT, R0.reuse, 0x2, RZ ;  /* 0x0000000200117810 */ /* 0x040fe40007ffe0ff */
[C---:B------:R-:W-:Y:S01]  /*1250*/  IADD3 R15, PT, PT, R0.reuse, 0x6, RZ ;  /* 0x00000006000f7810 */ /* 0x040fe20007ffe0ff */
[C---:B------:R-:W-:Y:S01]  /*1260*/  VIADD R21, R0.reuse, 0x4 ;  /* 0x0000000400157836 */ /* 0x040fe20000000000 */
[C---:B------:R-:W-:Y:S02]  /*1270*/  IADD3 R19, PT, PT, R0.reuse, 0x3, RZ ;  /* 0x0000000300137810 */ /* 0x040fe40007ffe0ff */
[C---:B------:R-:W-:Y:S02]  /*1280*/  IADD3 R23, PT, PT, R0.reuse, 0x5, RZ ;  /* 0x0000000500177810 */ /* 0x040fe40007ffe0ff */
[----:B------:R-:W-:Y:S01]  /*1290*/  IADD3 R27, PT, PT, R0, 0x8, RZ ;  /* 0x00000008001b7810 */ /* 0x000fe20007ffe0ff */
[----:B0-----:R-:W-:-:S04]  /*12a0*/  IMAD.WIDE.U32 R24, R25, 0x4, R12 ;  /* 0x0000000419187825 */ /* 0x001fc800078e000c */
[C-C-:B------:R-:W-:Y:S02]  /*12b0*/  IMAD.WIDE.U32 R6, R0.reuse, 0x4, R12.reuse ;  /* 0x0000000400067825 */ /* 0x140fe400078e000c */
[----:B------:R0:W2:Y:S02]  /*12c0*/  LDG.E R24, desc[UR24][R24.64] ;  /* 0x0000001818187981 */ /* 0x0000a4000c1e1900 */
[--C-:B------:R-:W-:Y:S01]  /*12d0*/  IMAD.WIDE.U32 R16, R17, 0x4, R12.reuse ;  /* 0x0000000411107825 */ /* 0x100fe200078e000c */
[C---:B------:R-:W-:Y:S01]  /*12e0*/  IADD3 R29, PT, PT, R0.reuse, 0x9, RZ ;  /* 0x00000009001d7810 */ /* 0x040fe20007ffe0ff */
[----:B------:R-:W3:Y:S02]  /*12f0*/  LDG.E R2, desc[UR24][R6.64] ;  /* 0x0000001806027981 */ /* 0x000ee4000c1e1900 */
[----:B------:R-:W-:Y:S02]  /*1300*/  IMAD.WIDE.U32 R14, R15, 0x4, R12 ;  /* 0x000000040f0e7825 */ /* 0x000fe400078e000c */
[----:B------:R1:W4:Y:S02]  /*1310*/  LDG.E R11, desc[UR24][R16.64] ;  /* 0x00000018100b7981 */ /* 0x000324000c1e1900 */
[----:B0-----:R-:W-:-:S02]  /*1320*/  VIADD R25, R0, 0x7 ;  /* 0x0000000700197836 */ /* 0x001fc40000000000 */
[--C-:B------:R-:W-:Y:S01]  /*1330*/  IMAD.WIDE.U32 R20, R21, 0x4, R12.reuse ;  /* 0x0000000415147825 */ /* 0x100fe200078e000c */
[----:B------:R0:W5:Y:S03]  /*1340*/  LDG.E R6, desc[UR24][R14.64] ;  /* 0x000000180e067981 */ /* 0x000166000c1e1900 */
[--C-:B------:R-:W-:Y:S01]  /*1350*/  IMAD.WIDE.U32 R18, R19, 0x4, R12.reuse ;  /* 0x0000000413127825 */ /* 0x100fe200078e000c */
[----:B------:R0:W5:Y:S03]  /*1360*/  LDG.E R8, desc[UR24][R20.64] ;  /* 0x0000001814087981 */ /* 0x000166000c1e1900 */
[C---:B------:R-:W-:Y:S02]  /*1370*/  VIADD R26, R0.reuse, 0xa ;  /* 0x0000000a001a7836 */ /* 0x040fe40000000000 */
[--C-:B------:R-:W-:Y:S01]  /*1380*/  IMAD.WIDE.U32 R22, R23, 0x4, R12.reuse ;  /* 0x0000000417167825 */ /* 0x100fe200078e000c */
[----:B------:R-:W5:Y:S03]  /*1390*/  LDG.E R9, desc[UR24][R18.64] ;  /* 0x0000001812097981 */ /* 0x000f66000c1e1900 */
[--C-:B-1----:R-:W-:Y:S01]  /*13a0*/  IMAD.WIDE.U32 R16, R27, 0x4, R12.reuse ;  /* 0x000000041b107825 */ /* 0x102fe200078e000c */
[----:B------:R1:W5:Y:S03]  /*13b0*/  LDG.E R7, desc[UR24][R22.64] ;  /* 0x0000001816077981 */ /* 0x000366000c1e1900 */
[----:B0-----:R-:W-:Y:S01]  /*13c0*/  IMAD.WIDE.U32 R14, R25, 0x4, R12 ;  /* 0x00000004190e7825 */ /* 0x001fe200078e000c */
[----:B------:R-:W-:-:S03]  /*13d0*/  IADD3 R27, PT, PT, R0, 0xf, RZ ;  /* 0x0000000f001b7810 */ /* 0x000fc60007ffe0ff */
[--C-:B------:R-:W-:Y:S01]  /*13e0*/  IMAD.WIDE.U32 R20, R26, 0x4, R12.reuse ;  /* 0x000000041a147825 */ /* 0x100fe200078e000c */
[----:B------:R0:W5:Y:S01]  /*13f0*/  LDG.E R25, desc[UR24][R14.64] ;  /* 0x000000180e197981 */ /* 0x000162000c1e1900 */
[C---:B-1----:R-:W-:Y:S02]  /*1400*/  IADD3 R23, PT, PT, R0.reuse, 0xc, RZ ;  /* 0x0000000c00177810 */ /* 0x042fe40007ffe0ff */
[----:B------:R-:W-:Y:S01]  /*1410*/  IMAD.WIDE.U32 R18, R29, 0x4, R12 ;  /* 0x000000041d127825 */ /* 0x000fe200078e000c */
[----:B------:R1:W5:Y:S01]  /*1420*/  LDG.E R26, desc[UR24][R16.64] ;  /* 0x00000018101a7981 */ /* 0x000362000c1e1900 */
[----:B------:R-:W-:-:S03]  /*1430*/  IADD3 R29, PT, PT, R0, 0xb, RZ ;  /* 0x0000000b001d7810 */ /* 0x000fc60007ffe0ff */
[----:B------:R-:W5:Y:S01]  /*1440*/  LDG.E R20, desc[UR24][R20.64] ;  /* 0x0000001814147981 */ /* 0x000f62000c1e1900 */
[C---:B0-----:R-:W-:Y:S02]  /*1450*/  VIADD R15, R0.reuse, 0xd ;  /* 0x0000000d000f7836 */ /* 0x041fe40000000000 */
[--C-:B------:R-:W-:Y:S01]  /*1460*/  IMAD.WIDE.U32 R22, R23, 0x4, R12.reuse ;  /* 0x0000000417167825 */ /* 0x100fe200078e000c */
[----:B------:R0:W5:Y:S01]  /*1470*/  LDG.E R18, desc[UR24][R18.64] ;  /* 0x0000001812127981 */ /* 0x000162000c1e1900 */
[----:B-1----:R-:W-:Y:S02]  /*1480*/  IADD3 R17, PT, PT, R0, 0xe, RZ ;  /* 0x0000000e00117810 */ /* 0x002fe40007ffe0ff */
[--C-:B------:R-:W-:Y:S02]  /*1490*/  IMAD.WIDE.U32 R28, R29, 0x4, R12.reuse ;  /* 0x000000041d1c7825 */ /* 0x100fe400078e000c */
[----:B------:R-:W5:Y:S02]  /*14a0*/  LDG.E R22, desc[UR24][R22.64] ;  /* 0x0000001816167981 */ /* 0x000f64000c1e1900 */
[----:B------:R-:W-:-:S02]  /*14b0*/  IMAD.WIDE.U32 R14, R15, 0x4, R12 ;  /* 0x000000040f0e7825 */ /* 0x000fc400078e000c */
[----:B------:R-:W5:Y:S02]  /*14c0*/  LDG.E R28, desc[UR24][R28.64] ;  /* 0x000000181c1c7981 */ /* 0x000f64000c1e1900 */
[--C-:B------:R-:W-:Y:S02]  /*14d0*/  IMAD.WIDE.U32 R16, R17, 0x4, R12.reuse ;  /* 0x0000000411107825 */ /* 0x100fe400078e000c */
[----:B------:R-:W5:Y:S02]  /*14e0*/  LDG.E R14, desc[UR24][R14.64] ;  /* 0x000000180e0e7981 */ /* 0x000f64000c1e1900 */
[----:B------:R-:W-:Y:S02]  /*14f0*/  IMAD.WIDE.U32 R12, R27, 0x4, R12 ;  /* 0x000000041b0c7825 */ /* 0x000fe400078e000c */
[----:B------:R-:W5:Y:S04]  /*1500*/  LDG.E R16, desc[UR24][R16.64] ;  /* 0x0000001810107981 */ /* 0x000f68000c1e1900 */
[----:B------:R-:W5:Y:S01]  /*1510*/  LDG.E R12, desc[UR24][R12.64] ;  /* 0x000000180c0c7981 */ /* 0x000f62000c1e1900 */
[----:B0-----:R-:W-:Y:S01]  /*1520*/  LEA R19, R0, UR5, 0x2 ;  /* 0x0000000500137c11 */ /* 0x001fe2000f8e10ff */
[----:B------:R-:W-:-:S06]  /*1530*/  UIADD3 UR4, UPT, UPT, UR4, 0x10, URZ ;  /* 0x0000001004047890 */ /* 0x000fcc000fffe0ff */
[----:B------:R-:W-:Y:S01]  /*1540*/  ISETP.NE.AND P0, PT, R3, UR4, PT ;  /* 0x0000000403007c0c */ /* 0x000fe2000bf05270 */
[----:B--2---:R0:W-:Y:S04]  /*1550*/  STS [R19+0x4], R24 ;  /* 0x0000041813007388 */ /* 0x0041e80000000800 */
[----:B---3--:R0:W-:Y:S04]  /*1560*/  STS [R19], R2 ;  /* 0x0000000213007388 */ /* 0x0081e80000000800 */
        /* <DEDUP_REMOVED lines=15> */
.L_x_15:
[----:B------:R-:W-:Y:S05]  /*1660*/  BRA.U !UP1, `(.L_x_14) ;  /* 0x00000005095c7547 */ /* 0x000fea000b800000 */
[----:B------:R-:W-:Y:S02]  /*1670*/  UISETP.GE.U32.AND UP0, UPT, UR8, 0x8, UPT ;  /* 0x000000080800788c */ /* 0x000fe4000bf06070 */
[----:B------:R-:W-:-:S04]  /*1680*/  ULOP3.LUT UR9, UR10, 0x7, URZ, 0xc0, !UPT ;  /* 0x000000070a097892 */ /* 0x000fc8000f8ec0ff */
[----:B------:R-:W-:-:S03]  /*1690*/  UISETP.NE.AND UP1, UPT, UR9, URZ, UPT ;  /* 0x000000ff0900728c */ /* 0x000fc6000bf25270 */
[----:B------:R-:W-:Y:S08]  /*16a0*/  BRA.U !UP0, `(.L_x_17) ;  /* 0x00000001089c7547 */ /* 0x000ff0000b800000 */
[----:B0-----:R-:W3:Y:S01]  /*16b0*/  LDC.64 R6, c[0x0][0x380] ;  /* 0x0000e000ff067b82 */ /* 0x001ee20000000a00 */
[----:B------:R-:W-:-:S04]  /*16c0*/  IMAD R11, R10, UR10, R3 ;  /* 0x0000000a0a0b7c24 */ /* 0x000fc8000f8e0203 */
[C---:B------:R-:W-:Y:S01]  /*16d0*/  VIADD R21, R11.reuse, 0x1 ;  /* 0x000000010b157836 */ /* 0x040fe20000000000 */
[C---:B------:R-:W-:Y:S01]  /*16e0*/  IADD3 R19, PT, PT, R11.reuse, 0x2, RZ ;  /* 0x000000020b137810 */ /* 0x040fe20007ffe0ff */
[C---:B------:R-:W-:Y:S01]  /*16f0*/  VIADD R15, R11.reuse, 0x4 ;  /* 0x000000040b0f7836 */ /* 0x040fe20000000000 */
[C---:B------:R-:W-:Y:S02]  /*1700*/  IADD3 R17, PT, PT, R11.reuse, 0x3, RZ ;  /* 0x000000030b117810 */ /* 0x040fe40007ffe0ff */
[C---:B------:R-:W-:Y:S02]  /*1710*/  IADD3 R13, PT, PT, R11.reuse, 0x5, RZ ;  /* 0x000000050b0d7810 */ /* 0x040fe40007ffe0ff */
[C---:B------:R-:W-:Y:S01]  /*1720*/  IADD3 R23, PT, PT, R11.reuse, 0x6, RZ ;  /* 0x000000060b177810 */ /* 0x040fe20007ffe0ff */
[C---:B------:R-:W-:Y:S02]  /*1730*/  VIADD R25, R11.reuse, 0x7 ;  /* 0x000000070b197836 */ /* 0x040fe40000000000 */
[----:B---3--:R-:W-:-:S04]  /*1740*/  IMAD.WIDE.U32 R8, R11, 0x4, R6 ;  /* 0x000000040b087825 */ /* 0x008fc800078e0006 */
[--C-:B------:R-:W-:Y:S01]  /*1750*/  IMAD.WIDE.U32 R20, R21, 0x4, R6.reuse ;  /* 0x0000000415147825 */ /* 0x100fe200078e0006 */
[----:B------:R0:W2:Y:S03]  /*1760*/  LDG.E R0, desc[UR24][R8.64] ;  /* 0x0000001808007981 */ /* 0x0000a6000c1e1900 */
[--C-:B------:R-:W-:Y:S02]  /*1770*/  IMAD.WIDE.U32 R18, R19, 0x4, R6.reuse ;  /* 0x0000000413127825 */ /* 0x100fe400078e0006 */
[----:B------:R-:W3:Y:S02]  /*1780*/  LDG.E R20, desc[UR24][R20.64] ;  /* 0x0000001814147981 */ /* 0x000ee4000c1e1900 */
[--C-:B------:R-:W-:Y:S02]  /*1790*/  IMAD.WIDE.U32 R16, R17, 0x4, R6.reuse ;  /* 0x0000000411107825 */ /* 0x100fe400078e0006 */
[----:B------:R-:W4:Y:S02]  /*17a0*/  LDG.E R18, desc[UR24][R18.64] ;  /* 0x0000001812127981 */ /* 0x000f24000c1e1900 */
[----:B------:R-:W-:-:S02]  /*17b0*/  IMAD.WIDE.U32 R14, R15, 0x4, R6 ;  /* 0x000000040f0e7825 */ /* 0x000fc400078e0006 */
[----:B------:R-:W5:Y:S02]  /*17c0*/  LDG.E R16, desc[UR24][R16.64] ;  /* 0x0000001810107981 */ /* 0x000f64000c1e1900 */
[--C-:B------:R-:W-:Y:S02]  /*17d0*/  IMAD.WIDE.U32 R12, R13, 0x4, R6.reuse ;  /* 0x000000040d0c7825 */ /* 0x100fe400078e0006 */
[----:B------:R-:W5:Y:S02]  /*17e0*/  LDG.E R14, desc[UR24][R14.64] ;  /* 0x000000180e0e7981 */ /* 0x000f64000c1e1900 */
[--C-:B0-----:R-:W-:Y:S02]  /*17f0*/  IMAD.WIDE.U32 R8, R23, 0x4, R6.reuse ;  /* 0x0000000417087825 */ /* 0x101fe400078e0006 */
[----:B------:R-:W5:Y:S02]  /*1800*/  LDG.E R12, desc[UR24][R12.64] ;  /* 0x000000180c0c7981 */ /* 0x000f64000c1e1900 */
[----:B------:R-:W-:-:S02]  /*1810*/  IMAD.WIDE.U32 R6, R25, 0x4, R6 ;  /* 0x0000000419067825 */ /* 0x000fc400078e0006 */
[----:B------:R-:W5:Y:S04]  /*1820*/  LDG.E R8, desc[UR24][R8.64] ;  /* 0x0000001808087981 */ /* 0x000f68000c1e1900 */
[----:B------:R-:W5:Y:S01]  /*1830*/  LDG.E R6, desc[UR24][R6.64] ;  /* 0x0000001806067981 */ /* 0x000f62000c1e1900 */
[----:B------:R-:W0:Y:S01]  /*1840*/  S2UR UR5, SR_CgaCtaId ;  /* 0x00000000000579c3 */ /* 0x000e220000008800 */
[----:B------:R-:W-:Y:S02]  /*1850*/  UMOV UR4, 0x400 ;  /* 0x0000040000047882 */ /* 0x000fe40000000000 */
[----:B------:R-:W-:-:S04]  /*1860*/  UIADD3 UR4, UPT, UPT, UR4, 0x30, URZ ;  /* 0x0000003004047890 */ /* 0x000fc8000fffe0ff */
[----:B0-----:R-:W-:-:S06]  /*1870*/  ULEA UR4, UR5, UR4, 0x18 ;  /* 0x0000000405047291 */ /* 0x001fcc000f8ec0ff */
[----:B------:R-:W-:Y:S02]  /*1880*/  LEA R11, R11, UR4, 0x2 ;  /* 0x000000040b0b7c11 */ /* 0x000fe4000f8e10ff */
[----:B------:R-:W-:-:S03]  /*1890*/  IADD3 R3, PT, PT, R3, 0x8, RZ ;  /* 0x0000000803037810 */ /* 0x000fc60007ffe0ff */
[----:B--2---:R1:W-:Y:S04]  /*18a0*/  STS [R11], R0 ;  /* 0x000000000b007388 */ /* 0x0043e80000000800 */
[----:B---3--:R1:W-:Y:S04]  /*18b0*/  STS [R11+0x4], R20 ;  /* 0x000004140b007388 */ /* 0x0083e80000000800 */
[----:B----4-:R1:W-:Y:S04]  /*18c0*/  STS [R11+0x8], R18 ;  /* 0x000008120b007388 */ /* 0x0103e80000000800 */
[----:B-----5:R1:W-:Y:S04]  /*18d0*/  STS [R11+0xc], R16 ;  /* 0x00000c100b007388 */ /* 0x0203e80000000800 */
[----:B------:R1:W-:Y:S04]  /*18e0*/  STS [R11+0x10], R14 ;  /* 0x0000100e0b007388 */ /* 0x0003e80000000800 */
[----:B------:R1:W-:Y:S04]  /*18f0*/  STS [R11+0x14], R12 ;  /* 0x0000140c0b007388 */ /* 0x0003e80000000800 */
[----:B------:R1:W-:Y:S04]  /*1900*/  STS [R11+0x18], R8 ;  /* 0x000018080b007388 */ /* 0x0003e80000000800 */
[----:B------:R1:W-:Y:S02]  /*1910*/  STS [R11+0x1c], R6 ;  /* 0x00001c060b007388 */ /* 0x0003e40000000800 */
.L_x_17:
[----:B------:R-:W-:Y:S05]  /*1920*/  BRA.U !UP1, `(.L_x_14) ;  /* 0x0000000109ac7547 */ /* 0x000fea000b800000 */
[----:B------:R-:W-:Y:S02]  /*1930*/  UISETP.GE.U32.AND UP0, UPT, UR9, 0x4, UPT ;  /* 0x000000040900788c */ /* 0x000fe4000bf06070 */
[----:B------:R-:W-:-:S04]  /*1940*/  ULOP3.LUT UR8, UR10, 0x3, URZ, 0xc0, !UPT ;  /* 0x000000030a087892 */ /* 0x000fc8000f8ec0ff */
[----:B------:R-:W-:-:S03]  /*1950*/  UISETP.NE.AND UP1, UPT, UR8, URZ, UPT ;  /* 0x000000ff0800728c */ /* 0x000fc6000bf25270 */
[----:B------:R-:W-:Y:S08]  /*1960*/  BRA.U !UP0, `(.L_x_18) ;  /* 0x00000001085c7547 */ /* 0x000ff0000b800000 */
[----:B01----:R-:W3:Y:S01]  /*1970*/  LDC.64 R6, c[0x0][0x380] ;  /* 0x0000e000ff067b82 */ /* 0x003ee20000000a00 */
[----:B------:R-:W-:-:S04]  /*1980*/  IMAD R11, R10, UR10, R3 ;  /* 0x0000000a0a0b7c24 */ /* 0x000fc8000f8e0203 */
[C---:B------:R-:W-:Y:S01]  /*1990*/  VIADD R15, R11.reuse, 0x2 ;  /* 0x000000020b0f7836 */ /* 0x040fe20000000000 */
[C---:B------:R-:W-:Y:S02]  /*19a0*/  IADD3 R13, PT, PT, R11.reuse, 0x1, RZ ;  /* 0x000000010b0d7810 */ /* 0x040fe40007ffe0ff */
[C---:B------:R-:W-:Y:S01]  /*19b0*/  IADD3 R17, PT, PT, R11.reuse, 0x3, RZ ;  /* 0x000000030b117810 */ /* 0x040fe20007ffe0ff */
[----:B---3--:R-:W-:-:S04]  /*19c0*/  IMAD.WIDE.U32 R8, R11, 0x4, R6 ;  /* 0x000000040b087825 */ /* 0x008fc800078e0006 */
[--C-:B------:R-:W-:Y:S02]  /*19d0*/  IMAD.WIDE.U32 R12, R13, 0x4, R6.reuse ;  /* 0x000000040d0c7825 */ /* 0x100fe400078e0006 */
[----:B------:R-:W2:Y:S02]  /*19e0*/  LDG.E R8, desc[UR24][R8.64] ;  /* 0x0000001808087981 */ /* 0x000ea4000c1e1900 */
[--C-:B------:R-:W-:Y:S02]  /*19f0*/  IMAD.WIDE.U32 R14, R15, 0x4, R6.reuse ;  /* 0x000000040f0e7825 */ /* 0x100fe400078e0006 */
[----:B------:R-:W3:Y:S02]  /*1a00*/  LDG.E R12, desc[UR24][R12.64] ;  /* 0x000000180c0c7981 */ /* 0x000ee4000c1e1900 */
[----:B------:R-:W-:Y:S02]  /*1a10*/  IMAD.WIDE.U32 R6, R17, 0x4, R6 ;  /* 0x0000000411067825 */ /* 0x000fe400078e0006 */
[----:B------:R-:W4:Y:S04]  /*1a20*/  LDG.E R14, desc[UR24][R14.64] ;  /* 0x000000180e0e7981 */ /* 0x000f28000c1e1900 */
[----:B------:R-:W5:Y:S01]  /*1a30*/  LDG.E R6, desc[UR24][R6.64] ;  /* 0x0000001806067981 */ /* 0x000f62000c1e1900 */
[----:B------:R-:W0:Y:S01]  /*1a40*/  S2UR UR5, SR_CgaCtaId ;  /* 0x00000000000579c3 */ /* 0x000e220000008800 */
[----:B------:R-:W-:-:S02]  /*1a50*/  UMOV UR4, 0x400 ;  /* 0x0000040000047882 */ /* 0x000fc40000000000 */
[----:B------:R-:W-:-:S04]  /*1a60*/  UIADD3 UR4, UPT, UPT, UR4, 0x30, URZ ;  /* 0x0000003004047890 */ /* 0x000fc8000fffe0ff */
[----:B0-----:R-:W-:-:S06]  /*1a70*/  ULEA UR4, UR5, UR4, 0x18 ;  /* 0x0000000405047291 */ /* 0x001fcc000f8ec0ff */
[----:B------:R-:W-:Y:S02]  /*1a80*/  LEA R11, R11, UR4, 0x2 ;  /* 0x000000040b0b7c11 */ /* 0x000fe4000f8e10ff */
[----:B------:R-:W-:-:S03]  /*1a90*/  IADD3 R3, PT, PT, R3, 0x4, RZ ;  /* 0x0000000403037810 */ /* 0x000fc60007ffe0ff */
[----:B--2---:R2:W-:Y:S04]  /*1aa0*/  STS [R11], R8 ;  /* 0x000000080b007388 */ /* 0x0045e80000000800 */
[----:B---3--:R2:W-:Y:S04]  /*1ab0*/  STS [R11+0x4], R12 ;  /* 0x0000040c0b007388 */ /* 0x0085e80000000800 */
[----:B----4-:R2:W-:Y:S04]  /*1ac0*/  STS [R11+0x8], R14 ;  /* 0x0000080e0b007388 */ /* 0x0105e80000000800 */
[----:B-----5:R2:W-:Y:S02]  /*1ad0*/  STS [R11+0xc], R6 ;  /* 0x00000c060b007388 */ /* 0x0205e40000000800 */
.L_x_18:
[----:B------:R-:W-:Y:S05]  /*1ae0*/  BRA.U !UP1, `(.L_x_14) ;  /* 0x00000001093c7547 */ /* 0x000fea000b800000 */
[----:B------:R-:W4:Y:S01]  /*1af0*/  S2UR UR5, SR_CgaCtaId ;  /* 0x00000000000579c3 */ /* 0x000f220000008800 */
[----:B------:R-:W-:Y:S02]  /*1b00*/  UMOV UR4, 0x400 ;  /* 0x0000040000047882 */ /* 0x000fe40000000000 */
[----:B------:R-:W-:-:S05]  /*1b10*/  UIADD3 UR4, UPT, UPT, UR4, 0x30, URZ ;  /* 0x0000003004047890 */ /* 0x000fca000fffe0ff */
[----:B0123--:R-:W0:Y:S01]  /*1b20*/  LDC.64 R8, c[0x0][0x380] ;  /* 0x0000e000ff087b82 */ /* 0x00fe220000000a00 */
[----:B----4-:R-:W-:-:S03]  /*1b30*/  ULEA UR5, UR5, UR4, 0x18 ;  /* 0x0000000405057291 */ /* 0x010fc6000f8ec0ff */
[----:B------:R-:W-:-:S09]  /*1b40*/  UMOV UR4, URZ ;  /* 0x000000ff00047c82 */ /* 0x000fd20008000000 */
.L_x_19:
[----:B----4-:R-:W-:-:S04]  /*1b50*/  IMAD R11, R10, UR10, R3 ;  /* 0x0000000a0a0b7c24 */ /* 0x010fc8000f8e0203 */
[----:B0-----:R-:W-:-:S06]  /*1b60*/  IMAD.WIDE.U32 R6, R11, 0x4, R8 ;  /* 0x000000040b067825 */ /* 0x001fcc00078e0008 */
[----:B------:R-:W2:Y:S01]  /*1b70*/  LDG.E R6, desc[UR24][R6.64] ;  /* 0x0000001806067981 */ /* 0x000ea2000c1e1900 */
[----:B------:R-:W-:Y:S01]  /*1b80*/  LEA R11, R11, UR5, 0x2 ;  /* 0x000000050b0b7c11 */ /* 0x000fe2000f8e10ff */
[----:B------:R-:W-:Y:S01]  /*1b90*/  UIADD3 UR4, UPT, UPT, UR4, 0x1, URZ ;  /* 0x0000000104047890 */ /* 0x000fe2000fffe0ff */
[----:B------:R-:W-:-:S03]  /*1ba0*/  VIADD R3, R3, 0x1 ;  /* 0x0000000103037836 */ /* 0x000fc60000000000 */
[----:B------:R-:W-:Y:S01]  /*1bb0*/  UISETP.NE.AND UP0, UPT, UR4, UR8, UPT ;  /* 0x000000080400728c */ /* 0x000fe2000bf05270 */
[----:B--2---:R4:W-:Y:S08]  /*1bc0*/  STS [R11], R6 ;  /* 0x000000060b007388 */ /* 0x0049f00000000800 */
[----:B------:R-:W-:Y:S05]  /*1bd0*/  BRA.U UP0, `(.L_x_19) ;  /* 0xfffffffd00dc7547 */ /* 0x000fea000b83ffff */
.L_x_14:
[----:B------:R-:W-:Y:S05]  /*1be0*/  BSYNC.RECONVERGENT B0 ;  /* 0x0000000000007941 */ /* 0x000fea0003800200 */
.L_x_13:
[----:B------:R-:W-:Y:S01]  /*1bf0*/  BAR.SYNC.DEFER_BLOCKING 0x0 ;  /* 0x0000000000007b1d */ /* 0x000fe20000010000 */
[----:B------:R-:W-:Y:S01]  /*1c00*/  UIADD3 UR33, UPT, UPT, -UR17, UR10, URZ ;  /* 0x0000000a11217290 */ /* 0x000fe2000fffe1ff */
[----:B0-----:R-:W-:-:S03]  /*1c10*/  CS2R R2, SRZ ;  /* 0x0000000000027805 */ /* 0x001fc6000001ff00 */
[----:B------:R-:W-:-:S09]  /*1c20*/  UISETP.GE.AND UP0, UPT, UR17, UR33, UPT ;  /* 0x000000211100728c */ /* 0x000fd2000bf06270 */
[----:B------:R-:W-:Y:S05]  /*1c30*/  BRA.U UP0, `(.L_x_20) ;  /* 0x0000003d00f07547 */ /* 0x000fea000b800000 */
[----:B-1----:R-:W0:Y:S01]  /*1c40*/  LDC R0, c[0x0][0x3a0] ;  /* 0x0000e800ff007b82 */ /* 0x002e220000000800 */
[----:B------:R-:W-:Y:S02]  /*1c50*/  ISETP.LT.AND P1, PT, RZ, UR10, PT ;  /* 0x0000000aff007c0c */ /* 0x000fe4000bf21270 */
[----:B------:R-:W-:Y:S02]  /*1c60*/  ISETP.LE.AND P2, PT, R4, UR33, PT ;  /* 0x0000002104007c0c */ /* 0x000fe4000bf43270 */
[C---:B------:R-:W-:Y:S02]  /*1c70*/  ISETP.GE.U32.AND P0, PT, R10.reuse, UR15, P1 ;  /* 0x0000000f0a007c0c */ /* 0x040fe40008f06070 */
[----:B------:R-:W-:Y:S02]  /*1c80*/  IADD3 R4, PT, PT, R5, -UR17, RZ ;  /* 0x8000001105047c10 */ /* 0x000fe4000fffe0ff */
[----:B------:R-:W-:Y:S02]  /*1c90*/  ISETP.LT.U32.AND P0, PT, R10, R5, P0 ;  /* 0x000000050a00720c */ /* 0x000fe40000701070 */
[----:B--2-4-:R-:W-:-:S02]  /*1ca0*/  IABS R6, UR17 ;  /* 0x0000001100067c13 */ /* 0x014fc40008000000 */
[----:B------:R-:W-:Y:S02]  /*1cb0*/  MOV R9, UR7 ;  /* 0x0000000700097c02 */ /* 0x000fe40008000f00 */
[----:B------:R-:W-:Y:S01]  /*1cc0*/  P2R R7, PR, RZ, 0x1 ;  /* 0x00000001ff077803 */ /* 0x000fe20000000000 */
[----:B------:R-:W-:Y:S01]  /*1cd0*/  VIADD R6, R6, 0x1 ;  /* 0x0000000106067836 */ /* 0x000fe20000000000 */
[----:B------:R-:W-:Y:S01]  /*1ce0*/  ISETP.LE.OR P0, PT, R4, UR17, !P2 ;  /* 0x0000001104007c0c */ /* 0x000fe2000d703670 */
[----:B0-----:R-:W-:-:S04]  /*1cf0*/  FMUL R0, R0, R0 ;  /* 0x0000000000007220 */ /* 0x001fc80000400000 */
[----:B------:R-:W0:Y:S08]  /*1d00*/  MUFU.RCP R3, R0 ;  /* 0x0000000000037308 */ /* 0x000e300000001000 */
[----:B------:R-:W1:Y:S01]  /*1d10*/  FCHK P3, -RZ, R0 ;  /* 0x00000000ff007302 */ /* 0x000e620000060100 */
[----:B0-----:R-:W-:-:S04]  /*1d20*/  FFMA R2, -R0, R3, 1 ;  /* 0x3f80000000027423 */ /* 0x001fc80000000103 */
[----:B------:R-:W-:-:S04]  /*1d30*/  FFMA R2, R3, R2, R3 ;  /* 0x0000000203027223 */ /* 0x000fc80000000003 */
[----:B------:R-:W-:-:S04]  /*1d40*/  FFMA R3, -RZ, R2, RZ ;  /* 0x00000002ff037223 */ /* 0x000fc800000001ff */
[----:B------:R-:W-:-:S04]  /*1d50*/  FFMA R5, -R0, R3, -RZ ;  /* 0x0000000300057223 */ /* 0x000fc800000009ff */
[----:B------:R-:W-:Y:S01]  /*1d60*/  FFMA R2, R2, R5, R3 ;  /* 0x0000000502027223 */ /* 0x000fe20000000003 */
[----:B------:R-:W-:Y:S01]  /*1d70*/  IADD3 R5, PT, PT, R9, -UR17, R10 ;  /* 0x8000001109057c10 */ /* 0x000fe2000fffe00a */
[----:B-1----:R-:W-:Y:S06]  /*1d80*/  @!P3 BRA `(.L_x_21) ;  /* 0x000000000010b947 */ /* 0x002fec0003800000 */
[----:B------:R-:W-:Y:S01]  /*1d90*/  HFMA2 R21, -RZ, RZ, -0.0 , 0 ;  /* 0x80000000ff157431 */ /* 0x000fe200000001ff */
[----:B------:R-:W-:-:S07]  /*1da0*/  MOV R11, 0x1dc0 ;  /* 0x00001dc0000b7802 */ /* 0x000fce0000000f00 */
[----:B---3--:R-:W-:Y:S05]  /*1db0*/  CALL.REL.NOINC `($__internal_0_$__cuda_sm3x_div_rn_noftz_f32_slowpath) ;  /* 0x0000003c00ec7944 */ /* 0x008fea0003c00000 */
[----:B------:R-:W-:-:S07]  /*1dc0*/  MOV R2, R14 ;  /* 0x0000000e00027202 */ /* 0x000fce0000000f00 */
.L_x_21:
[----:B------:R-:W0:Y:S01]  /*1dd0*/  LDCU.64 UR10, c[0x0][0x398] ;  /* 0x00007300ff0a77ac */ /* 0x000e220008000a00 */
[----:B---3--:R-:W-:Y:S02]  /*1de0*/  HFMA2 R8, -RZ, RZ, 3.7421875, 0 ;  /* 0x437c0000ff087431 */ /* 0x008fe400000001ff */
[----:B------:R-:W-:Y:S01]  /*1df0*/  IMAD.MOV.U32 R3, RZ, RZ, 0x3bbb989d ;  /* 0x3bbb989dff037424 */ /* 0x000fe200078e00ff */
[----:B------:R-:W-:-:S03]  /*1e00*/  ISETP.LT.AND P1, PT, RZ, UR15, P1 ;  /* 0x0000000fff007c0c */ /* 0x000fc60008f21270 */
[----:B------:R-:W-:Y:S01]  /*1e10*/  FFMA.SAT R3, R2, R3, 0.5 ;  /* 0x3f00000002037423 */ /* 0x000fe20000002003 */
[----:B------:R-:W-:-:S03]  /*1e20*/  ISETP.EQ.AND P1, PT, R10, RZ, P1 ;  /* 0x000000ff0a00720c */ /* 0x000fc60000f22270 */
[----:B------:R-:W-:-:S04]  /*1e30*/  FFMA.RM R3, R3, R8, 12582913 ;  /* 0x4b40000103037423 */ /* 0x000fc80000004008 */
[C---:B------:R-:W-:Y:S01]  /*1e40*/  FADD R9, R3.reuse, -12583039 ;  /* 0xcb40007f03097421 */ /* 0x040fe20000000000 */
[----:B------:R-:W-:Y:S01]  /*1e50*/  SHF.L.U32 R12, R3, 0x17, RZ ;  /* 0x00000017030c7819 */ /* 0x000fe200000006ff */
[----:B0-----:R-:W-:Y:S02]  /*1e60*/  UIADD3 UR4, UPT, UPT, UR10, -0x1, URZ ;  /* 0xffffffff0a047890 */ /* 0x001fe4000fffe0ff */
[C---:B------:R-:W-:Y:S01]  /*1e70*/  FFMA R9, R2.reuse, 1.4426950216293334961, -R9 ;  /* 0x3fb8aa3b02097823 */ /* 0x040fe20000000809 */
[----:B------:R-:W-:Y:S02]  /*1e80*/  UIMAD UR9, UR10, UR10, URZ ;  /* 0x0000000a0a0972a4 */ /* 0x000fe4000f8e02ff */
[----:B------:R-:W-:Y:S01]  /*1e90*/  ULEA.HI UR5, UR4, UR4, URZ, 0x1 ;  /* 0x0000000404057291 */ /* 0x000fe2000f8f08ff */
[----:B------:R-:W-:Y:S01]  /*1ea0*/  FFMA R9, R2, 1.925963033500011079e-08, R9 ;  /* 0x32a5706002097823 */ /* 0x000fe20000000009 */
[----:B------:R-:W-:Y:S01]  /*1eb0*/  ULOP3.LUT UR8, UR11, 0x7ffffff8, URZ, 0xc0, !UPT ;  /* 0x7ffffff80b087892 */ /* 0x000fe2000f8ec0ff */
[----:B------:R-:W-:Y:S01]  /*1ec0*/  CS2R R2, SRZ ;  /* 0x0000000000027805 */ /* 0x000fe2000001ff00 */
[----:B------:R-:W-:-:S02]  /*1ed0*/  USHF.R.S32.HI UR5, URZ, 0x1, UR5 ;  /* 0x00000001ff057899 */ /* 0x000fc40008011405 */
[----:B------:R-:W-:Y:S01]  /*1ee0*/  UIADD3 UR11, UPT, UPT, -UR17, URZ, URZ ;  /* 0x000000ff110b7290 */ /* 0x000fe2000fffe1ff */
[----:B------:R-:W0:Y:S01]  /*1ef0*/  MUFU.EX2 R9, R9 ;  /* 0x0000000900097308 */ /* 0x000e220000000800 */
[----:B------:R-:W-:Y:S02]  /*1f00*/  UISETP.LT.U32.AND UP1, UPT, UR9, 0x1, UPT ;  /* 0x000000010900788c */ /* 0x000fe4000bf21070 */
[----:B------:R-:W-:Y:S01]  /*1f10*/  IABS R8, UR5 ;  /* 0x0000000500087c13 */ /* 0x000fe20008000000 */
[----:B------:R-:W-:Y:S02]  /*1f20*/  UISETP.LT.AND UP0, UPT, UR17, UR11, UPT ;  /* 0x0000000b1100728c */ /* 0x000fe4000bf01270 */
[----:B------:R-:W-:Y:S01]  /*1f30*/  USEL UR12, UR9, 0x1, !UP1 ;  /* 0x00000001090c7887 */ /* 0x000fe2000c800000 */
[----:B------:R-:W-:Y:S01]  /*1f40*/  R2UR UR4, R8 ;  /* 0x00000000080472ca */ /* 0x000fe200000e0000 */
[----:B------:R-:W-:Y:S02]  /*1f50*/  UIADD3 UR10, UPT, UPT, UR13, 0x24, URZ ;  /* 0x000000240d0a7890 */ /* 0x000fe4000fffe0ff */
[----:B------:R-:W-:-:S02]  /*1f60*/  USEL UR11, UR17, UR11, !UP0 ;  /* 0x0000000b110b7287 */ /* 0x000fc4000c000000 */
[----:B------:R-:W-:Y:S02]  /*1f70*/  ULOP3.LUT UR12, UR12, 0xfffffff8, URZ, 0xc0, !UPT ;  /* 0xfffffff80c0c7892 */ /* 0x000fe4000f8ec0ff */
[----:B------:R-:W-:Y:S02]  /*1f80*/  UIADD3 UR13, UPT, UPT, -UR5, 0x1, URZ ;  /* 0x00000001050d7890 */ /* 0x000fe4000fffe1ff */
[----:B------:R-:W-:Y:S01]  /*1f90*/  UIADD3 UR14, UPT, UPT, -UR5, 0x2, URZ ;  /* 0x00000002050e7890 */ /* 0x000fe2000fffe1ff */
[----:B0-----:R-:W-:Y:S01]  /*1fa0*/  FMUL R12, R12, R9 ;  /* 0x000000090c0c7220 */ /* 0x001fe20000400000 */
[----:B------:R-:W-:Y:S02]  /*1fb0*/  UIADD3 UR34, UPT, UPT, -UR5, 0x3, URZ ;  /* 0x0000000305227890 */ /* 0x000fe4000fffe1ff */
[----:B------:R-:W-:Y:S02]  /*1fc0*/  UIADD3 UR16, UPT, UPT, UR5, 0x1, UR4 ;  /* 0x0000000105107890 */ /* 0x000fe4000fffe004 */
[----:B------:R-:W-:-:S02]  /*1fd0*/  UIADD3 UR15, UPT, UPT, UR5, UR4, URZ ;  /* 0x00000004050f7290 */ /* 0x000fc4000fffe0ff */
[----:B------:R-:W-:-:S12]  /*1fe0*/  ULOP3.LUT UR16, UR16, 0x3, URZ, 0xc0, !UPT ;  /* 0x0000000310107892 */ /* 0x000fd8000f8ec0ff */
.L_x_73:
[----:B------:R-:W-:Y:S04]  /*1ff0*/  BSSY.RECONVERGENT B0, `(.L_x_22) ;  /* 0x0000298000007945 */ /* 0x000fe80003800200 */
[----:B01234-:R-:W-:Y:S05]  /*2000*/  @P0 BRA `(.L_x_23) ;  /* 0x0000002800580947 */ /* 0x01ffea0003800000 */
[----:B------:R-:W0:Y:S02]  /*2010*/  LDCU UR4, c[0x0][0x398] ;  /* 0x00007300ff0477ac */ /* 0x000e240008000800 */
[----:B0-----:R-:W-:-:S09]  /*2020*/  UISETP.GT.AND UP0, UPT, UR4, -0x1, UPT ;  /* 0xffffffff0400788c */ /* 0x001fd2000bf04270 */
[----:B------:R-:W-:Y:S05]  /*2030*/  BRA.U UP0, `(.L_x_24) ;  /* 0x0000000900b07547 */ /* 0x000fea000b800000 */
[----:B------:R-:W-:-:S07]  /*2040*/  IMAD.U32 R25, RZ, RZ, UR5 ;  /* 0x00000005ff197e24 */ /* 0x000fce000f8e00ff */
.L_x_32:
[----:B------:R-:W0:Y:S01]  /*2050*/  LDCU UR4, c[0x0][0x398] ;  /* 0x00007300ff0477ac */ /* 0x000e220008000800 */
[----:B------:R-:W-:Y:S02]  /*2060*/  MOV R13, R25 ;  /* 0x00000019000d7202 */ /* 0x000fe40000000f00 */
[----:B------:R-:W-:-:S04]  /*2070*/  IADD3 R25, PT, PT, R25, 0x1, RZ ;  /* 0x0000000119197810 */ /* 0x000fc80007ffe0ff */
[----:B------:R-:W-:Y:S01]  /*2080*/  ISETP.GE.AND P2, PT, R25, R4, PT ;  /* 0x000000041900720c */ /* 0x000fe20003f46270 */
[----:B0-----:R-:W-:-:S06]  /*2090*/  UIADD3 UR4, UPT, UPT, UR4, -0x1, URZ ;  /* 0xffffffff04047890 */ /* 0x001fcc000fffe0ff */
[----:B------:R-:W-:-:S07]  /*20a0*/  IMAD.U32 R24, RZ, RZ, UR4 ;  /* 0x00000004ff187e24 */ /* 0x000fce000f8e00ff */
.L_x_31:
[----:B------:R-:W-:Y:S01]  /*20b0*/  UISETP.GE.U32.AND UP0, UPT, UR9, 0x8, UPT ;  /* 0x000000080900788c */ /* 0x000fe2000bf06070 */
[----:B------:R-:W-:-:S08]  /*20c0*/  CS2R R20, SRZ ;  /* 0x0000000000147805 */ /* 0x000fd0000001ff00 */
[----:B------:R-:W-:Y:S05]  /*20d0*/  BRA.U !UP0, `(.L_x_25) ;  /* 0x0000000108dc7547 */ /* 0x000fea000b800000 */
[----:B------:R-:W0:Y:S01]  /*20e0*/  S2R R9, SR_CgaCtaId ;  /* 0x0000000000097919 */ /* 0x000e220000008800 */
[----:B------:R-:W-:Y:S01]  /*20f0*/  MOV R26, 0x400 ;  /* 0x00000400001a7802 */ /* 0x000fe20000000f00 */
[----:B------:R-:W-:Y:S01]  /*2100*/  HFMA2 R21, -RZ, RZ, 0, 0 ;  /* 0x00000000ff157431 */ /* 0x000fe200000001ff */
[----:B------:R-:W-:Y:S02]  /*2110*/  MOV R27, RZ ;  /* 0x000000ff001b7202 */ /* 0x000fe40000000f00 */
[----:B0-----:R-:W-:-:S07]  /*2120*/  LEA R26, R9, R26, 0x18 ;  /* 0x0000001a091a7211 */ /* 0x001fce00078ec0ff */
.L_x_26:
[----:B------:R-:W-:-:S05]  /*2130*/  IMAD R28, R27, 0x4, R1 ;  /* 0x000000041b1c7824 */ /* 0x000fca00078e0201 */
[----:B------:R-:W2:Y:S04]  /*2140*/  LDL R15, [R28+0x24] ;  /* 0x000024001c0f7983 */ /* 0x000ea80000100800 */
[----:B------:R-:W2:Y:S04]  /*2150*/  LDL.64 R18, [R28] ;  /* 0x000000001c127983 */ /* 0x000ea80000100a00 */
[----:B------:R-:W3:Y:S04]  /*2160*/  LDL.64 R16, [R28+0x28] ;  /* 0x000028001c107983 */ /* 0x000ee80000100a00 */
[----:B------:R-:W4:Y:S01]  /*2170*/  LDL.64 R22, [R28+0x8] ;  /* 0x000008001c167983 */ /* 0x000f220000100a00 */
[----:B------:R-:W-:-:S06]  /*2180*/  LEA R9, R27, R26, 0x2 ;  /* 0x0000001a1b097211 */ /* 0x000fcc00078e10ff */
[----:B------:R-:W0:Y:S02]  /*2190*/  LDS.128 R8, [R9] ;  /* 0x0000000009087984 */ /* 0x000e240000000c00 */
[----:B0-----:R-:W-:Y:S01]  /*21a0*/  FMUL R8, R8, R8 ;  /* 0x0000000808087220 */ /* 0x001fe20000400000 */
[----:B--2---:R-:W-:Y:S02]  /*21b0*/  FADD R18, R18, -R15 ;  /* 0x8000000f12127221 */ /* 0x004fe40000000000 */
[----:B------:R-:W2:Y:S01]  /*21c0*/  LDL.64 R14, [R28+0x30] ;  /* 0x000030001c0e7983 */ /* 0x000ea20000100a00 */
[----:B---3--:R-:W-:Y:S01]  /*21d0*/  FADD R19, -R16, R19 ;  /* 0x0000001310137221 */ /* 0x008fe20000000100 */
[----:B------:R-:W-:Y:S01]  /*21e0*/  FMUL R16, R9, R9 ;  /* 0x0000000909107220 */ /* 0x000fe20000400000 */
[----:B------:R-:W-:-:S03]  /*21f0*/  FMUL R8, R8, R18 ;  /* 0x0000001208087220 */ /* 0x000fc60000400000 */
[----:B------:R-:W-:Y:S01]  /*2200*/  FMUL R16, R16, R19 ;  /* 0x0000001310107220 */ /* 0x000fe20000400000 */
[----:B------:R-:W-:Y:S02]  /*2210*/  FFMA R8, R18, R8, R21 ;  /* 0x0000000812087223 */ /* 0x000fe40000000015 */
[----:B------:R-:W3:Y:S01]  /*2220*/  LDL.64 R20, [R28+0x10] ;  /* 0x000010001c147983 */ /* 0x000ee20000100a00 */
[----:B----4-:R-:W-:Y:S01]  /*2230*/  FADD R9, R22, -R17 ;  /* 0x8000001116097221 */ /* 0x010fe20000000000 */
[----:B------:R-:W-:Y:S02]  /*2240*/  FFMA R8, R19, R16, R8 ;  /* 0x0000001013087223 */ /* 0x000fe40000000008 */
[----:B------:R-:W4:Y:S04]  /*2250*/  LDL.64 R16, [R28+0x38] ;  /* 0x000038001c107983 */ /* 0x000f280000100a00 */
[----:B------:R-:W5:Y:S04]  /*2260*/  LDL.64 R18, [R28+0x18] ;  /* 0x000018001c127983 */ /* 0x000f680000100a00 */
[----:B------:R-:W5:Y:S01]  /*2270*/  LDL R22, [R28+0x40] ;  /* 0x000040001c167983 */ /* 0x000f620000100800 */
[----:B------:R-:W-:Y:S01]  /*2280*/  FMUL R10, R10, R10 ;  /* 0x0000000a0a0a7220 */ /* 0x000fe20000400000 */
[----:B------:R-:W-:-:S03]  /*2290*/  FMUL R11, R11, R11 ;  /* 0x0000000b0b0b7220 */ /* 0x000fc60000400000 */
[----:B------:R-:W-:Y:S01]  /*22a0*/  FMUL R10, R10, R9 ;  /* 0x000000090a0a7220 */ /* 0x000fe20000400000 */
[----:B------:R-:W-:-:S03]  /*22b0*/  LEA R29, R27, R26, 0x2 ;  /* 0x0000001a1b1d7211 */ /* 0x000fc600078e10ff */
[----:B------:R-:W-:Y:S01]  /*22c0*/  FFMA R8, R9, R10, R8 ;  /* 0x0000000a09087223 */ /* 0x000fe20000000008 */
[----:B------:R-:W-:-:S05]  /*22d0*/  VIADD R27, R27, 0x8 ;  /* 0x000000081b1b7836 */ /* 0x000fca0000000000 */
[----:B------:R-:W-:Y:S01]  /*22e0*/  ISETP.NE.AND P3, PT, R27, UR12, PT ;  /* 0x0000000c1b007c0c */ /* 0x000fe2000bf65270 */
[----:B--2---:R-:W-:-:S04]  /*22f0*/  FADD R23, -R14, R23 ;  /* 0x000000170e177221 */ /* 0x004fc80000000100 */
[----:B------:R-:W-:-:S04]  /*2300*/  FMUL R11, R11, R23 ;  /* 0x000000170b0b7220 */ /* 0x000fc80000400000 */
[----:B------:R-:W-:Y:S02]  /*2310*/  FFMA R14, R23, R11, R8 ;  /* 0x0000000b170e7223 */ /* 0x000fe40000000008 */
[----:B------:R-:W0:Y:S01]  /*2320*/  LDS.128 R8, [R29+0x10] ;  /* 0x000010001d087984 */ /* 0x000e220000000c00 */
[----:B---3--:R-:W-:Y:S01]  /*2330*/  FADD R15, R20, -R15 ;  /* 0x8000000f140f7221 */ /* 0x008fe20000000000 */
[----:B----4-:R-:W-:Y:S01]  /*2340*/  FADD R16, -R16, R21 ;  /* 0x0000001510107221 */ /* 0x010fe20000000100 */
[----:B-----5:R-:W-:Y:S01]  /*2350*/  FADD R18, R18, -R17 ;  /* 0x8000001112127221 */ /* 0x020fe20000000000 */
[----:B------:R-:W-:Y:S01]  /*2360*/  FADD R22, -R22, R19 ;  /* 0x0000001316167221 */ /* 0x000fe20000000100 */
[----:B0-----:R-:W-:Y:S01]  /*2370*/  FMUL R8, R8, R8 ;  /* 0x0000000808087220 */ /* 0x001fe20000400000 */
[----:B------:R-:W-:-:S03]  /*2380*/  FMUL R9, R9, R9 ;  /* 0x0000000909097220 */ /* 0x000fc60000400000 */
[----:B------:R-:W-:Y:S01]  /*2390*/  FMUL R8, R8, R15 ;  /* 0x0000000f08087220 */ /* 0x000fe20000400000 */
[----:B------:R-:W-:Y:S01]  /*23a0*/  FMUL R9, R9, R16 ;  /* 0x0000001009097220 */ /* 0x000fe20000400000 */
[----:B------:R-:W-:Y:S02]  /*23b0*/  FMUL R10, R10, R10 ;  /* 0x0000000a0a0a7220 */ /* 0x000fe40000400000 */
[----:B------:R-:W-:Y:S01]  /*23c0*/  FFMA R15, R15, R8, R14 ;  /* 0x000000080f0f7223 */ /* 0x000fe2000000000e */
[----:B------:R-:W-:Y:S01]  /*23d0*/  FMUL R11, R11, R11 ;  /* 0x0000000b0b0b7220 */ /* 0x000fe20000400000 */
[----:B------:R-:W-:Y:S02]  /*23e0*/  FMUL R10, R10, R18 ;  /* 0x000000120a0a7220 */ /* 0x000fe40000400000 */
[----:B------:R-:W-:Y:S01]  /*23f0*/  FFMA R9, R16, R9, R15 ;  /* 0x0000000910097223 */ /* 0x000fe2000000000f */
[----:B------:R-:W-:-:S03]  /*2400*/  FMUL R11, R11, R22 ;  /* 0x000000160b0b7220 */ /* 0x000fc60000400000 */
[----:B------:R-:W-:-:S04]  /*2410*/  FFMA R9, R18, R10, R9 ;  /* 0x0000000a12097223 */ /* 0x000fc80000000009 */
[----:B------:R-:W-:Y:S01]  /*2420*/  FFMA R21, R22, R11, R9 ;  /* 0x0000000b16157223 */ /* 0x000fe20000000009 */
[----:B------:R-:W-:Y:S06]  /*2430*/  @P3 BRA `(.L_x_26) ;  /* 0xfffffffc003c3947 */ /* 0x000fec000383ffff */
[----:B------:R-:W-:-:S07]  /*2440*/  MOV R20, UR12 ;  /* 0x0000000c00147c02 */ /* 0x000fce0008000f00 */
.L_x_25:
[----:B------:R-:W-:-:S04]  /*2450*/  UISETP.LT.U32.AND UP0, UPT, UR9, 0x1, UPT ;  /* 0x000000010900788c */ /* 0x000fc8000bf01070 */
[----:B------:R-:W-:-:S04]  /*2460*/  USEL UR4, UR9, 0x1, !UP0 ;  /* 0x0000000109047887 */ /* 0x000fc8000c000000 */
[----:B------:R-:W-:-:S04]  /*2470*/  ULOP3.LUT UR18, UR4, 0x5, URZ, 0xc0, !UPT ;  /* 0x0000000504127892 */ /* 0x000fc8000f8ec0ff */
[----:B------:R-:W-:-:S09]  /*2480*/  UISETP.NE.AND UP0, UPT, UR18, URZ, UPT ;  /* 0x000000ff1200728c */ /* 0x000fd2000bf05270 */
[----:B------:R-:W-:Y:S05]  /*2490*/  BRA.U !UP0, `(.L_x_27) ;  /* 0x0000000108fc7547 */ /* 0x000fea000b800000 */
[----:B------:R-:W-:Y:S02]  /*24a0*/  ULOP3.LUT UR19, UR4, 0x1, URZ, 0xc0, !UPT ;  /* 0x0000000104137892 */ /* 0x000fe4000f8ec0ff */
[----:B------:R-:W-:Y:S02]  /*24b0*/  UIADD3 UR4, UPT, UPT, UR18, -0x1, URZ ;  /* 0xffffffff12047890 */ /* 0x000fe4000fffe0ff */
[----:B------:R-:W-:Y:S02]  /*24c0*/  UISETP.NE.AND UP1, UPT, UR19, URZ, UPT ;  /* 0x000000ff1300728c */ /* 0x000fe4000bf25270 */
[----:B------:R-:W-:-:S09]  /*24d0*/  UISETP.GE.U32.AND UP0, UPT, UR4, 0x3, UPT ;  /* 0x000000030400788c */ /* 0x000fd2000bf06070 */
[----:B------:R-:W-:Y:S05]  /*24e0*/  BRA.U !UP0, `(.L_x_28) ;  /* 0x0000000108747547 */ /* 0x000fea000b800000 */
[----:B------:R-:W-:-:S05]  /*24f0*/  LEA R26, R20, R1, 0x2 ;  /* 0x00000001141a7211 */ /* 0x000fca00078e10ff */
[----:B------:R-:W2:Y:S04]  /*2500*/  LDL R27, [R26+0x24] ;  /* 0x000024001a1b7983 */ /* 0x000ea80000100800 */
[----:B------:R-:W2:Y:S04]  /*2510*/  LDL.64 R8, [R26] ;  /* 0x000000001a087983 */ /* 0x000ea80000100a00 */
[----:B------:R-:W3:Y:S04]  /*2520*/  LDL.64 R10, [R26+0x28] ;  /* 0x000028001a0a7983 */ /* 0x000ee80000100a00 */
[----:B------:R-:W4:Y:S04]  /*2530*/  LDL.64 R14, [R26+0x8] ;  /* 0x000008001a0e7983 */ /* 0x000f280000100a00 */
[----:B------:R-:W5:Y:S01]  /*2540*/  LDL R22, [R26+0x30] ;  /* 0x000030001a167983 */ /* 0x000f620000100800 */
[----:B------:R-:W0:Y:S01]  /*2550*/  S2UR UR18, SR_CgaCtaId ;  /* 0x00000000001279c3 */ /* 0x000e220000008800 */
[----:B------:R-:W-:-:S02]  /*2560*/  UMOV UR4, 0x400 ;  /* 0x0000040000047882 */ /* 0x000fc40000000000 */
[----:B0-----:R-:W-:-:S06]  /*2570*/  ULEA UR4, UR18, UR4, 0x18 ;  /* 0x0000000412047291 */ /* 0x001fcc000f8ec0ff */
[C---:B------:R-:W-:Y:S01]  /*2580*/  LEA R23, R20.reuse, UR4, 0x2 ;  /* 0x0000000414177c11 */ /* 0x040fe2000f8e10ff */
[----:B------:R-:W-:-:S04]  /*2590*/  VIADD R20, R20, 0x4 ;  /* 0x0000000414147836 */ /* 0x000fc80000000000 */
[----:B------:R-:W0:Y:S04]  /*25a0*/  LDS.64 R16, [R23] ;  /* 0x0000000017107984 */ /* 0x000e280000000a00 */
[----:B------:R-:W1:Y:S01]  /*25b0*/  LDS.64 R18, [R23+0x8] ;  /* 0x0000080017127984 */ /* 0x000e620000000a00 */
[----:B0-----:R-:W-:Y:S01]  /*25c0*/  FMUL R16, R16, R16 ;  /* 0x0000001010107220 */ /* 0x001fe20000400000 */
[----:B-1----:R-:W-:Y:S01]  /*25d0*/  FMUL R18, R18, R18 ;  /* 0x0000001212127220 */ /* 0x002fe20000400000 */
[----:B------:R-:W-:Y:S01]  /*25e0*/  FMUL R19, R19, R19 ;  /* 0x0000001313137220 */ /* 0x000fe20000400000 */
[----:B--2---:R-:W-:Y:S01]  /*25f0*/  FADD R8, R8, -R27 ;  /* 0x8000001b08087221 */ /* 0x004fe20000000000 */
[----:B---3--:R-:W-:-:S03]  /*2600*/  FADD R9, -R10, R9 ;  /* 0x000000090a097221 */ /* 0x008fc60000000100 */
[----:B------:R-:W-:Y:S01]  /*2610*/  FMUL R16, R16, R8 ;  /* 0x0000000810107220 */ /* 0x000fe20000400000 */
[----:B------:R-:W-:Y:S01]  /*2620*/  FMUL R10, R17, R17 ;  /* 0x00000011110a7220 */ /* 0x000fe20000400000 */
[----:B----4-:R-:W-:Y:S02]  /*2630*/  FADD R11, R14, -R11 ;  /* 0x8000000b0e0b7221 */ /* 0x010fe40000000000 */
[----:B------:R-:W-:Y:S01]  /*2640*/  FFMA R16, R8, R16, R21 ;  /* 0x0000001008107223 */ /* 0x000fe20000000015 */
[----:B------:R-:W-:Y:S01]  /*2650*/  FMUL R10, R10, R9 ;  /* 0x000000090a0a7220 */ /* 0x000fe20000400000 */
[----:B-----5:R-:W-:Y:S01]  /*2660*/  FADD R15, -R22, R15 ;  /* 0x0000000f160f7221 */ /* 0x020fe20000000100 */
[----:B------:R-:W-:Y:S02]  /*2670*/  FMUL R18, R18, R11 ;  /* 0x0000000b12127220 */ /* 0x000fe40000400000 */
[----:B------:R-:W-:Y:S01]  /*2680*/  FFMA R10, R9, R10, R16 ;  /* 0x0000000a090a7223 */ /* 0x000fe20000000010 */
[----:B------:R-:W-:-:S03]  /*2690*/  FMUL R19, R19, R15 ;  /* 0x0000000f13137220 */ /* 0x000fc60000400000 */
[----:B------:R-:W-:-:S04]  /*26a0*/  FFMA R10, R11, R18, R10 ;  /* 0x000000120b0a7223 */ /* 0x000fc8000000000a */
[----:B------:R-:W-:-:S07]  /*26b0*/  FFMA R21, R15, R19, R10 ;  /* 0x000000130f157223 */ /* 0x000fce000000000a */
.L_x_28:
[----:B------:R-:W-:Y:S05]  /*26c0*/  BRA.U !UP1, `(.L_x_27) ;  /* 0x0000000109707547 */ /* 0x000fea000b800000 */
[----:B------:R-:W0:Y:S01]  /*26d0*/  S2UR UR18, SR_CgaCtaId ;  /* 0x00000000001279c3 */ /* 0x000e220000008800 */
[----:B------:R-:W-:Y:S01]  /*26e0*/  ISETP.NE.AND P3, PT, RZ, UR19, PT ;  /* 0x00000013ff007c0c */ /* 0x000fe2000bf65270 */
[----:B------:R-:W-:-:S12]  /*26f0*/  UMOV UR4, 0x400 ;  /* 0x0000040000047882 */ /* 0x000fd80000000000 */
[----:B------:R-:W-:-:S05]  /*2700*/  @!P3 LEA R18, R20, R1, 0x2 ;  /* 0x000000011412b211 */ /* 0x000fca00078e10ff */
[----:B------:R-:W2:Y:S04]  /*2710*/  @!P3 LDL R19, [R18+0x24] ;  /* 0x000024001213b983 */ /* 0x000ea80000100800 */
[----:B------:R-:W2:Y:S01]  /*2720*/  @!P3 LDL.64 R8, [R18] ;  /* 0x000000001208b983 */ /* 0x000ea20000100a00 */
[----:B0-----:R-:W-:-:S03]  /*2730*/  ULEA UR4, UR18, UR4, 0x18 ;  /* 0x0000000412047291 */ /* 0x001fc6000f8ec0ff */
[----:B------:R-:W3:Y:S03]  /*2740*/  @!P3 LDL R22, [R18+0x28] ;  /* 0x000028001216b983 */ /* 0x000ee60000100800 */
[C---:B------:R-:W-:Y:S02]  /*2750*/  @!P3 LEA R10, R20.reuse, UR4, 0x2 ;  /* 0x00000004140abc11 */ /* 0x040fe4000f8e10ff */
[----:B------:R-:W-:-:S04]  /*2760*/  @!P3 IADD3 R20, PT, PT, R20, 0x2, RZ ;  /* 0x000000021414b810 */ /* 0x000fc80007ffe0ff */
[----:B------:R-:W0:Y:S01]  /*2770*/  @!P3 LDS.64 R10, [R10] ;  /* 0x000000000a0ab984 */ /* 0x000e220000000a00 */
[----:B------:R-:W-:-:S05]  /*2780*/  IMAD R17, R20, 0x4, R1 ;  /* 0x0000000414117824 */ /* 0x000fca00078e0201 */
[----:B------:R-:W4:Y:S04]  /*2790*/  LDL R14, [R17] ;  /* 0x00000000110e7983 */ /* 0x000f280000100800 */
[----:B------:R-:W4:Y:S01]  /*27a0*/  LDL R15, [R17+0x24] ;  /* 0x00002400110f7983 */ /* 0x000f220000100800 */
[----:B------:R-:W-:-:S06]  /*27b0*/  LEA R16, R20, UR4, 0x2 ;  /* 0x0000000414107c11 */ /* 0x000fcc000f8e10ff */
[----:B------:R-:W1:Y:S01]  /*27c0*/  LDS R16, [R16] ;  /* 0x0000000010107984 */ /* 0x000e620000000800 */
[----:B0-----:R-:W-:Y:S01]  /*27d0*/  @!P3 FMUL R11, R11, R11 ;  /* 0x0000000b0b0bb220 */ /* 0x001fe20000400000 */
[----:B--2---:R-:W-:Y:S01]  /*27e0*/  @!P3 FADD R20, R8, -R19 ;  /* 0x800000130814b221 */ /* 0x004fe20000000000 */
[----:B------:R-:W-:Y:S01]  /*27f0*/  @!P3 FMUL R8, R10, R10 ;  /* 0x0000000a0a08b220 */ /* 0x000fe20000400000 */
[----:B---3--:R-:W-:-:S03]  /*2800*/  @!P3 FADD R9, -R22, R9 ;  /* 0x000000091609b221 */ /* 0x008fc60000000100 */
[----:B------:R-:W-:Y:S01]  /*2810*/  @!P3 FMUL R8, R8, R20 ;  /* 0x000000140808b220 */ /* 0x000fe20000400000 */
[----:B------:R-:W-:-:S03]  /*2820*/  @!P3 FMUL R11, R11, R9 ;  /* 0x000000090b0bb220 */ /* 0x000fc60000400000 */
[----:B------:R-:W-:Y:S01]  /*2830*/  @!P3 FFMA R20, R20, R8, R21 ;  /* 0x000000081414b223 */ /* 0x000fe20000000015 */
[----:B-1----:R-:W-:-:S03]  /*2840*/  FMUL R8, R16, R16 ;  /* 0x0000001010087220 */ /* 0x002fc60000400000 */
[----:B------:R-:W-:Y:S01]  /*2850*/  @!P3 FFMA R21, R9, R11, R20 ;  /* 0x0000000b0915b223 */ /* 0x000fe20000000014 */
[----:B----4-:R-:W-:-:S04]  /*2860*/  FADD R14, R14, -R15 ;  /* 0x8000000f0e0e7221 */ /* 0x010fc80000000000 */
[----:B------:R-:W-:-:S04]  /*2870*/  FMUL R8, R8, R14 ;  /* 0x0000000e08087220 */ /* 0x000fc80000400000 */
[----:B------:R-:W-:-:S07]  /*2880*/  FFMA R21, R14, R8, R21 ;  /* 0x000000080e157223 */ /* 0x000fce0000000015 */
.L_x_27:
[----:B------:R-:W0:Y:S01]  /*2890*/  MUFU.RCP R9, R0 ;  /* 0x0000000000097308 */ /* 0x000e220000001000 */
[----:B------:R-:W-:Y:S07]  /*28a0*/  BSSY.RECONVERGENT B1, `(.L_x_29) ;  /* 0x000000c000017945 */ /* 0x000fee0003800200 */
[----:B------:R-:W1:Y:S01]  /*28b0*/  FCHK P3, -R21, R0 ;  /* 0x0000000015007302 */ /* 0x000e620000060100 */
[----:B0-----:R-:W-:-:S04]  /*28c0*/  FFMA R8, -R0, R9, 1 ;  /* 0x3f80000000087423 */ /* 0x001fc80000000109 */
[----:B------:R-:W-:-:S04]  /*28d0*/  FFMA R8, R9, R8, R9 ;  /* 0x0000000809087223 */ /* 0x000fc80000000009 */
[----:B------:R-:W-:-:S04]  /*28e0*/  FFMA R9, R8, -R21, RZ ;  /* 0x8000001508097223 */ /* 0x000fc800000000ff */
[----:B------:R-:W-:-:S04]  /*28f0*/  FFMA R10, -R0, R9, -R21 ;  /* 0x00000009000a7223 */ /* 0x000fc80000000915 */
[----:B------:R-:W-:Y:S01]  /*2900*/  FFMA R8, R8, R10, R9 ;  /* 0x0000000a08087223 */ /* 0x000fe20000000009 */
[----:B-1----:R-:W-:Y:S06]  /*2910*/  @!P3 BRA `(.L_x_30) ;  /* 0x000000000010b947 */ /* 0x002fec0003800000 */
[----:B------:R-:W-:Y:S01]  /*2920*/  FADD R21, -R21, -RZ ;  /* 0x800000ff15157221 */ /* 0x000fe20000000100 */
[----:B------:R-:W-:-:S07]  /*2930*/  MOV R11, 0x2950 ;  /* 0x00002950000b7802 */ /* 0x000fce0000000f00 */
[----:B------:R-:W-:Y:S05]  /*2940*/  CALL.REL.NOINC `($__internal_0_$__cuda_sm3x_div_rn_noftz_f32_slowpath) ;  /* 0x0000003400087944 */ /* 0x000fea0003c00000 */
[----:B------:R-:W-:-:S07]  /*2950*/  MOV R8, R14 ;  /* 0x0000000e00087202 */ /* 0x000fce0000000f00 */
.L_x_30:
[----:B------:R-:W-:Y:S05]  /*2960*/  BSYNC.RECONVERGENT B1 ;  /* 0x0000000000017941 */ /* 0x000fea0003800200 */
.L_x_29:
[----:B------:R-:W0:Y:S01]  /*2970*/  S2R R11, SR_CgaCtaId ;  /* 0x00000000000b7919 */ /* 0x000e220000008800 */
[----:B------:R-:W1:Y:S01]  /*2980*/  LDCU UR4, c[0x0][0x39c] ;  /* 0x00007380ff0477ac */ /* 0x000e620008000800 */
[----:B------:R-:W-:Y:S01]  /*2990*/  MOV R9, 0x400 ;  /* 0x0000040000097802 */ /* 0x000fe20000000f00 */
[----:B------:R-:W-:-:S03]  /*29a0*/  HFMA2 R14, -RZ, RZ, 3.7421875, 0 ;  /* 0x437c0000ff0e7431 */ /* 0x000fc600000001ff */
[----:B------:R-:W-:Y:S01]  /*29b0*/  IADD3 R10, PT, PT, R9, 0x30, RZ ;  /* 0x00000030090a7810 */ /* 0x000fe20007ffe0ff */
[----:B-1----:R-:W-:Y:S02]  /*29c0*/  IMAD R9, R13, UR4, R24 ;  /* 0x000000040d097c24 */ /* 0x002fe4000f8e0218 */
[----:B------:R-:W-:-:S05]  /*29d0*/  VIADD R24, R24, 0x1 ;  /* 0x0000000118187836 */ /* 0x000fca0000000000 */
[----:B------:R-:W-:Y:S02]  /*29e0*/  ISETP.NE.AND P3, PT, R24, UR33, PT ;  /* 0x0000002118007c0c */ /* 0x000fe4000bf65270 */
[----:B0-----:R-:W-:Y:S01]  /*29f0*/  LEA R10, R11, R10, 0x18 ;  /* 0x0000000a0b0a7211 */ /* 0x001fe200078ec0ff */
[----:B------:R-:W-:-:S03]  /*2a00*/  IMAD.MOV.U32 R11, RZ, RZ, 0x3bbb989d ;  /* 0x3bbb989dff0b7424 */ /* 0x000fc600078e00ff */
[----:B------:R-:W-:Y:S01]  /*2a10*/  LEA R10, R9, R10, 0x2 ;  /* 0x0000000a090a7211 */ /* 0x000fe200078e10ff */
[----:B------:R-:W-:-:S04]  /*2a20*/  FFMA.SAT R9, R8, R11, 0.5 ;  /* 0x3f00000008097423 */ /* 0x000fc8000000200b */
[----:B------:R-:W-:Y:S01]  /*2a30*/  FFMA.RM R9, R9, R14, 12582913 ;  /* 0x4b40000109097423 */ /* 0x000fe2000000400e */
[----:B------:R-:W0:Y:S03]  /*2a40*/  LDS R10, [R10] ;  /* 0x000000000a0a7984 */ /* 0x000e260000000800 */
[C---:B------:R-:W-:Y:S01]  /*2a50*/  FADD R11, R9.reuse, -12583039 ;  /* 0xcb40007f090b7421 */ /* 0x040fe20000000000 */
[----:B------:R-:W-:-:S03]  /*2a60*/  SHF.L.U32 R9, R9, 0x17, RZ ;  /* 0x0000001709097819 */ /* 0x000fc600000006ff */
[----:B------:R-:W-:-:S04]  /*2a70*/  FFMA R11, R8, 1.4426950216293334961, -R11 ;  /* 0x3fb8aa3b080b7823 */ /* 0x000fc8000000080b */
[----:B------:R-:W-:-:S04]  /*2a80*/  FFMA R11, R8, 1.925963033500011079e-08, R11 ;  /* 0x32a57060080b7823 */ /* 0x000fc8000000000b */
[----:B------:R-:W1:Y:S02]  /*2a90*/  MUFU.EX2 R8, R11 ;  /* 0x0000000b00087308 */ /* 0x000e640000000800 */
[----:B-1----:R-:W-:-:S04]  /*2aa0*/  FMUL R8, R9, R8 ;  /* 0x0000000809087220 */ /* 0x002fc80000400000 */
[C---:B------:R-:W-:Y:S01]  /*2ab0*/  FADD R2, R8.reuse, R2 ;  /* 0x0000000208027221 */ /* 0x040fe20000000000 */
[----:B0-----:R-:W-:Y:S01]  /*2ac0*/  FFMA R3, R8, R10, R3 ;  /* 0x0000000a08037223 */ /* 0x001fe20000000003 */
[----:B------:R-:W-:Y:S06]  /*2ad0*/  @P3 BRA `(.L_x_31) ;  /* 0xfffffff400743947 */ /* 0x000fec000383ffff */
[----:B------:R-:W-:Y:S05]  /*2ae0*/  @!P2 BRA `(.L_x_32) ;  /* 0xfffffff40058a947 */ /* 0x000fea000383ffff */
[----:B------:R-:W-:Y:S05]  /*2af0*/  BRA `(.L_x_23) ;  /* 0x0000001c009c7947 */ /* 0x000fea0003800000 */
.L_x_24:
[----:B------:R-:W-:-:S09]  /*2b00*/  UISETP.NE.AND UP0, UPT, UR4, URZ, UPT ;  /* 0x000000ff0400728c */ /* 0x000fd2000bf05270 */
[----:B------:R-:W-:Y:S05]  /*2b10*/  BRA.U !UP0, `(.L_x_33) ;  /* 0x0000001108e47547 */ /* 0x000fea000b800000 */
[----:B------:R-:W-:-:S07]  /*2b20*/  MOV R25, UR5 ;  /* 0x0000000500197c02 */ /* 0x000fce0008000f00 */
.L_x_48:
[----:B------:R-:W0:Y:S02]  /*2b30*/  LDCU UR4, c[0x0][0x398] ;  /* 0x00007300ff0477ac */ /* 0x000e240008000800 */
[----:B0-----:R-:W-:-:S06]  /*2b40*/  UIADD3 UR4, UPT, UPT, UR4, -0x1, URZ ;  /* 0xffffffff04047890 */ /* 0x001fcc000fffe0ff */
[----:B------:R-:W-:-:S07]  /*2b50*/  IMAD.U32 R24, RZ, RZ, UR4 ;  /* 0x00000004ff187e24 */ /* 0x000fce000f8e00ff */
.L_x_47:
[----:B------:R-:W0:Y:S01]  /*2b60*/  LDCU UR4, c[0x0][0x39c] ;  /* 0x00007380ff0477ac */ /* 0x000e220008000800 */
[----:B------:R-:W-:Y:S01]  /*2b70*/  MOV R8, UR6 ;  /* 0x0000000600087c02 */ /* 0x000fe20008000f00 */
[----:B0-----:R-:W-:-:S07]  /*2b80*/  IMAD R13, R25, UR4, R24 ;  /* 0x00000004190d7c24 */ /* 0x001fce000f8e0218 */
.L_x_40:
[----:B------:R-:W0:Y:S01]  /*2b90*/  LDCU UR19, c[0x0][0x398] ;  /* 0x00007300ff1377ac */ /* 0x000e220008000800 */
[----:B------:R-:W-:Y:S01]  /*2ba0*/  R2UR UR4, R8 ;  /* 0x00000000080472ca */ /* 0x000fe200000e0000 */
[----:B------:R-:W-:Y:S02]  /*2bb0*/  UISETP.NE.AND UP1, UPT, UR16, URZ, UPT ;  /* 0x000000ff1000728c */ /* 0x000fe4000bf25270 */
[----:B------:R-:W-:Y:S01]  /*2bc0*/  UISETP.GE.U32.AND UP0, UPT, UR15, 0x3, UPT ;  /* 0x000000030f00788c */ /* 0x000fe2000bf06070 */
[----:B------:R-:W-:-:S09]  /*2bd0*/  UMOV UR18, UR6 ;  /* 0x0000000600127c82 */ /* 0x000fd20008000000 */
[----:B------:R-:W-:-:S04]  /*2be0*/  UIADD3 UR4, UPT, UPT, UR5, UR4, URZ ;  /* 0x0000000405047290 */ /* 0x000fc8000fffe0ff */
[----:B0-----:R-:W-:Y:S01]  /*2bf0*/  UIMAD UR4, UR4, UR19, URZ ;  /* 0x00000013040472a4 */ /* 0x001fe2000f8e02ff */
[----:B------:R-:W-:Y:S11]  /*2c00*/  BRA.U !UP1, `(.L_x_34) ;  /* 0x0000000109587547 */ /* 0x000ff6000b800000 */
[----:B------:R-:W0:Y:S01]  /*2c10*/  S2R R11, SR_CgaCtaId ;  /* 0x00000000000b7919 */ /* 0x000e220000008800 */
[----:B------:R-:W1:Y:S01]  /*2c20*/  LDCU UR18, c[0x0][0x39c] ;  /* 0x00007380ff1277ac */ /* 0x000e620008000800 */
[----:B------:R-:W-:Y:S01]  /*2c30*/  MOV R9, 0x400 ;  /* 0x0000040000097802 */ /* 0x000fe20000000f00 */
[----:B------:R-:W-:-:S03]  /*2c40*/  ULEA UR19, UR4, UR10, 0x2 ;  /* 0x0000000a04137291 */ /* 0x000fc6000f8e10ff */
[----:B------:R-:W-:Y:S01]  /*2c50*/  IADD3 R10, PT, PT, R9, 0x30, RZ ;  /* 0x00000030090a7810 */ /* 0x000fe20007ffe0ff */
[----:B------:R-:W-:Y:S01]  /*2c60*/  UISETP.NE.AND UP1, UPT, UR16, 0x1, UPT ;  /* 0x000000011000788c */ /* 0x000fe2000bf25270 */
[----:B-1----:R-:W-:Y:S01]  /*2c70*/  IMAD R9, R8, UR18, R13 ;  /* 0x0000001208097c24 */ /* 0x002fe2000f8e020d */
[----:B------:R-:W-:-:S03]  /*2c80*/  UMOV UR18, UR13 ;  /* 0x0000000d00127c82 */ /* 0x000fc60008000000 */
[----:B------:R-:W-:Y:S01]  /*2c90*/  VIADD R9, R9, -UR5 ;  /* 0x8000000509097c36 */ /* 0x000fe20008000000 */
[----:B0-----:R-:W-:-:S04]  /*2ca0*/  LEA R10, R11, R10, 0x18 ;  /* 0x0000000a0b0a7211 */ /* 0x001fc800078ec0ff */
[----:B------:R-:W-:-:S05]  /*2cb0*/  LEA R10, R9, R10, 0x2 ;  /* 0x0000000a090a7211 */ /* 0x000fca00078e10ff */
[----:B------:R-:W0:Y:S04]  /*2cc0*/  LDS R9, [R10] ;  /* 0x000000000a097984 */ /* 0x000e280000000800 */
[----:B0-----:R0:W-:Y:S01]  /*2cd0*/  STL [UR19], R9 ;  /* 0x00000009ff007987 */ /* 0x0011e20008100813 */
[----:B------:R-:W-:Y:S05]  /*2ce0*/  BRA.U !UP1, `(.L_x_34) ;  /* 0x0000000109207547 */ /* 0x000fea000b800000 */
[----:B------:R-:W-:Y:S01]  /*2cf0*/  UISETP.NE.AND UP1, UPT, UR16, 0x2, UPT ;  /* 0x000000021000788c */ /* 0x000fe2000bf25270 */
[----:B------:R-:W1:Y:S01]  /*2d00*/  LDS R11, [R10+0x4] ;  /* 0x000004000a0b7984 */ /* 0x000e620000000800 */
[----:B------:R-:W-:-:S04]  /*2d10*/  UMOV UR18, UR14 ;  /* 0x0000000e00127c82 */ /* 0x000fc80008000000 */
[----:B------:R-:W-:-:S05]  /*2d20*/  PLOP3.LUT P2, PT, PT, PT, UP1, 0x80, 0x8 ;  /* 0x000000000008781c */ /* 0x000fca0003f4f018 */
[----:B------:R-:W-:-:S08]  /*2d30*/  @UP1 UMOV UR18, UR34 ;  /* 0x0000002200121c82 */ /* 0x000fd00008000000 */
[----:B0-----:R-:W0:Y:S04]  /*2d40*/  @P2 LDS R9, [R10+0x8] ;  /* 0x000008000a092984 */ /* 0x001e280000000800 */
[----:B-1----:R1:W-:Y:S04]  /*2d50*/  STL [UR19+0x4], R11 ;  /* 0x0000040bff007987 */ /* 0x0023e80008100813 */
[----:B0-----:R1:W-:Y:S02]  /*2d60*/  @P2 STL [UR19+0x8], R9 ;  /* 0x00000809ff002987 */ /* 0x0013e40008100813 */
.L_x_34:
[----:B------:R-:W-:Y:S05]  /*2d70*/  BRA.U !UP0, `(.L_x_35) ;  /* 0x0000000508ac7547 */ /* 0x000fea000b800000 */
[----:B------:R-:W2:Y:S01]  /*2d80*/  S2R R14, SR_CgaCtaId ;  /* 0x00000000000e7919 */ /* 0x000ea20000008800 */
[----:B------:R-:W3:Y:S01]  /*2d90*/  LDCU UR19, c[0x0][0x39c] ;  /* 0x00007380ff1377ac */ /* 0x000ee20008000800 */
[----:B01----:R-:W-:Y:S01]  /*2da0*/  IADD3 R9, PT, PT, R24, UR18, RZ ;  /* 0x0000001218097c10 */ /* 0x003fe2000fffe0ff */
[----:B------:R-:W-:Y:S01]  /*2db0*/  IMAD.IADD R10, R8, 0x1, R25 ;  /* 0x00000001080a7824 */ /* 0x000fe200078e0219 */
[----:B------:R-:W-:Y:S01]  /*2dc0*/  MOV R11, 0x400 ;  /* 0x00000400000b7802 */ /* 0x000fe20000000f00 */
[----:B------:R-:W-:-:S03]  /*2dd0*/  UIADD3 UR4, UPT, UPT, UR4, UR5, UR18 ;  /* 0x0000000504047290 */ /* 0x000fc6000fffe012 */
[----:B------:R-:W-:Y:S01]  /*2de0*/  IADD3 R11, PT, PT, R11, 0x30, RZ ;  /* 0x000000300b0b7810 */ /* 0x000fe20007ffe0ff */
[----:B---3--:R-:W-:Y:S01]  /*2df0*/  IMAD R9, R10, UR19, R9 ;  /* 0x000000130a097c24 */ /* 0x008fe2000f8e0209 */
[----:B------:R-:W-:-:S04]  /*2e00*/  UIADD3 UR19, UPT, UPT, -UR11, UR18, URZ ;  /* 0x000000120b137290 */ /* 0x000fc8000fffe1ff */
[----:B------:R-:W-:Y:S02]  /*2e10*/  UISETP.GE.AND UP0, UPT, UR19, 0x1, UPT ;  /* 0x000000011300788c */ /* 0x000fe4000bf06270 */
[----:B------:R-:W-:Y:S01]  /*2e20*/  IMAD.U32 R10, RZ, RZ, UR19 ;  /* 0x00000013ff0a7e24 */ /* 0x000fe2000f8e00ff */
[----:B--2---:R-:W-:-:S04]  /*2e30*/  LEA R14, R14, R11, 0x18 ;  /* 0x0000000b0e0e7211 */ /* 0x004fc800078ec0ff */
[----:B------:R-:W-:Y:S02]  /*2e40*/  LEA R11, R9, R14, 0x2 ;  /* 0x0000000e090b7211 */ /* 0x000fe400078e10ff */
[----:B------:R-:W-:Y:S02]  /*2e50*/  MOV R9, UR4 ;  /* 0x0000000400097c02 */ /* 0x000fe40008000f00 */
[----:B------:R-:W-:Y:S01]  /*2e60*/  IADD3 R11, PT, PT, R11, 0x8, RZ ;  /* 0x000000080b0b7810 */ /* 0x000fe20007ffe0ff */
[----:B------:R-:W-:Y:S06]  /*2e70*/  BRA.U UP0, `(.L_x_36) ;  /* 0x0000000500347547 */ /* 0x000fec000b800000 */
[----:B------:R-:W-:Y:S02]  /*2e80*/  IADD3 R14, PT, PT, -R10, 0x1, RZ ;  /* 0x000000010a0e7810 */ /* 0x000fe40007ffe1ff */
[----:B------:R-:W-:Y:S02]  /*2e90*/  PLOP3.LUT P2, PT, PT, PT, PT, 0x80, 0x8 ;  /* 0x000000000008781c */ /* 0x000fe40003f4f070 */
[----:B------:R-:W-:-:S13]  /*2ea0*/  ISETP.GT.AND P3, PT, R14, 0xc, PT ;  /* 0x0000000c0e00780c */ /* 0x000fda0003f64270 */
[----:B------:R-:W-:Y:S05]  /*2eb0*/  @!P3 BRA `(.L_x_37) ;  /* 0x0000000000b4b947 */ /* 0x000fea0003800000 */
[----:B------:R-:W-:-:S13]  /*2ec0*/  PLOP3.LUT P2, PT, PT, PT, PT, 0x8, 0x80 ;  /* 0x000000000080781c */ /* 0x000fda0003f4e170 */
.L_x_38:
[----:B0-----:R-:W0:Y:S01]  /*2ed0*/  LDS R17, [R11+-0x8] ;  /* 0xfffff8000b117984 */ /* 0x001e220000000800 */
[C---:B------:R-:W-:Y:S01]  /*2ee0*/  VIADD R16, R9.reuse, 0x4 ;  /* 0x0000000409107836 */ /* 0x040fe20000000000 */
[----:B------:R-:W-:Y:S01]  /*2ef0*/  LEA R28, R9, UR10, 0x2 ;  /* 0x0000000a091c7c11 */ /* 0x000fe2000f8e10ff */
[----:B------:R-:W-:Y:S01]  /*2f00*/  VIADD R10, R10, 0x10 ;  /* 0x000000100a0a7836 */ /* 0x000fe20000000000 */
[----:B------:R-:W1:Y:S02]  /*2f10*/  LDS R19, [R11+-0x4] ;  /* 0xfffffc000b137984 */ /* 0x000e640000000800 */
[----:B------:R-:W-:Y:S02]  /*2f20*/  LEA R16, R16, UR10, 0x2 ;  /* 0x0000000a10107c11 */ /* 0x000fe4000f8e10ff */
[----:B------:R-:W2:Y:S01]  /*2f30*/  LDS R27, [R11] ;  /* 0x000000000b1b7984 */ /* 0x000ea20000000800 */
[----:B------:R-:W-:-:S03]  /*2f40*/  ISETP.GE.AND P3, PT, R10, -0xb, PT ;  /* 0xfffffff50a00780c */ /* 0x000fc60003f66270 */
[----:B------:R-:W3:Y:S04]  /*2f50*/  LDS R29, [R11+0x4] ;  /* 0x000004000b1d7984 */ /* 0x000ee80000000800 */
[----:B------:R-:W4:Y:S04]  /*2f60*/  LDS R23, [R11+0xc] ;  /* 0x00000c000b177984 */ /* 0x000f280000000800 */
[----:B------:R-:W5:Y:S04]  /*2f70*/  LDS R21, [R11+0x8] ;  /* 0x000008000b157984 */ /* 0x000f680000000800 */
[----:B------:R-:W5:Y:S04]  /*2f80*/  LDS R14, [R11+0x10] ;  /* 0x000010000b0e7984 */ /* 0x000f680000000800 */
[----:B------:R-:W5:Y:S04]  /*2f90*/  LDS R15, [R11+0x14] ;  /* 0x000014000b0f7984 */ /* 0x000f680000000800 */
[----:B------:R-:W5:Y:S04]  /*2fa0*/  LDS R18, [R11+0x18] ;  /* 0x000018000b127984 */ /* 0x000f680000000800 */
[----:B------:R-:W5:Y:S04]  /*2fb0*/  LDS R26, [R11+0x1c] ;  /* 0x00001c000b1a7984 */ /* 0x000f680000000800 */
[----:B0-----:R-:W-:Y:S04]  /*2fc0*/  STL [R28], R17 ;  /* 0x000000111c007387 */ /* 0x001fe80000100800 */
[----:B-1----:R-:W-:Y:S04]  /*2fd0*/  STL [R28+0x4], R19 ;  /* 0x000004131c007387 */ /* 0x002fe80000100800 */
[----:B--2---:R0:W-:Y:S04]  /*2fe0*/  STL [R28+0x8], R27 ;  /* 0x0000081b1c007387 */ /* 0x0041e80000100800 */
[----:B---3--:R1:W-:Y:S04]  /*2ff0*/  STL [R28+0xc], R29 ;  /* 0x00000c1d1c007387 */ /* 0x0083e80000100800 */
[----:B----4-:R-:W-:Y:S01]  /*3000*/  STL [R16+0x4], R23 ;  /* 0x0000041710007387 */ /* 0x010fe20000100800 */
[----:B0-----:R-:W-:-:S03]  /*3010*/  IADD3 R27, PT, PT, R9, 0x8, RZ ;  /* 0x00000008091b7810 */ /* 0x001fc60007ffe0ff */
[----:B-----5:R-:W-:Y:S01]  /*3020*/  STL [R16], R21 ;  /* 0x0000001510007387 */ /* 0x020fe20000100800 */
[----:B-1----:R-:W-:-:S03]  /*3030*/  IADD3 R28, PT, PT, R9, 0xc, RZ ;  /* 0x0000000c091c7810 */ /* 0x002fc60007ffe0ff */
[----:B------:R-:W0:Y:S01]  /*3040*/  LDS R23, [R11+0x20] ;  /* 0x000020000b177984 */ /* 0x000e220000000800 */
[----:B------:R-:W-:Y:S02]  /*3050*/  LEA R27, R27, UR10, 0x2 ;  /* 0x0000000a1b1b7c11 */ /* 0x000fe4000f8e10ff */
[----:B------:R-:W-:Y:S01]  /*3060*/  LEA R28, R28, UR10, 0x2 ;  /* 0x0000000a1c1c7c11 */ /* 0x000fe2000f8e10ff */
[----:B------:R-:W1:Y:S01]  /*3070*/  LDS R22, [R11+0x24] ;  /* 0x000024000b167984 */ /* 0x000e620000000800 */
[----:B------:R-:W-:-:S03]  /*3080*/  IADD3 R9, PT, PT, R9, 0x10, RZ ;  /* 0x0000001009097810 */ /* 0x000fc60007ffe0ff */
[----:B------:R-:W2:Y:S04]  /*3090*/  LDS R21, [R11+0x28] ;  /* 0x000028000b157984 */ /* 0x000ea80000000800 */
[----:B------:R-:W3:Y:S04]  /*30a0*/  LDS R20, [R11+0x2c] ;  /* 0x00002c000b147984 */ /* 0x000ee80000000800 */
[----:B------:R-:W4:Y:S04]  /*30b0*/  LDS R19, [R11+0x30] ;  /* 0x000030000b137984 */ /* 0x000f280000000800 */
[----:B------:R5:W4:Y:S04]  /*30c0*/  LDS R17, [R11+0x34] ;  /* 0x000034000b117984 */ /* 0x000b280000000800 */
[----:B------:R0:W-:Y:S04]  /*30d0*/  STL [R16+0x8], R14 ;  /* 0x0000080e10007387 */ /* 0x0001e80000100800 */
[----:B------:R0:W-:Y:S01]  /*30e0*/  STL [R16+0xc], R15 ;  /* 0x00000c0f10007387 */ /* 0x0001e20000100800 */
[----:B-----5:R-:W-:-:S03]  /*30f0*/  IADD3 R11, PT, PT, R11, 0x40, RZ ;  /* 0x000000400b0b7810 */ /* 0x020fc60007ffe0ff */
[----:B------:R1:W-:Y:S04]  /*3100*/  STL [R27], R18 ;  /* 0x000000121b007387 */ /* 0x0003e80000100800 */
[----:B------:R2:W-:Y:S04]  /*3110*/  STL [R27+0x4], R26 ;  /* 0x0000041a1b007387 */ /* 0x0005e80000100800 */
[----:B0-----:R0:W-:Y:S04]  /*3120*/  STL [R27+0x8], R23 ;  /* 0x000008171b007387 */ /* 0x0011e80000100800 */
[----:B-1----:R0:W-:Y:S04]  /*3130*/  STL [R27+0xc], R22 ;  /* 0x00000c161b007387 */ /* 0x0021e80000100800 */
[----:B--2---:R0:W-:Y:S04]  /*3140*/  STL [R28], R21 ;  /* 0x000000151c007387 */ /* 0x0041e80000100800 */
[----:B---3--:R0:W-:Y:S04]  /*3150*/  STL [R28+0x4], R20 ;  /* 0x000004141c007387 */ /* 0x0081e80000100800 */
[----:B----4-:R0:W-:Y:S04]  /*3160*/  STL [R28+0x8], R19 ;  /* 0x000008131c007387 */ /* 0x0101e80000100800 */
[----:B------:R0:W-:Y:S01]  /*3170*/  STL [R28+0xc], R17 ;  /* 0x00000c111c007387 */ /* 0x0001e20000100800 */
[----:B------:R-:W-:Y:S05]  /*3180*/  @!P3 BRA `(.L_x_38) ;  /* 0xfffffffc0050b947 */ /* 0x000fea000383ffff */
.L_x_37:
[----:B------:R-:W-:-:S04]  /*3190*/  IADD3 R14, PT, PT, -R10, 0x1, RZ ;  /* 0x000000010a0e7810 */ /* 0x000fc80007ffe1ff */
[----:B------:R-:W-:-:S13]  /*31a0*/  ISETP.GT.AND P3, PT, R14, 0x4, PT ;  /* 0x000000040e00780c */ /* 0x000fda0003f64270 */
[----:B------:R-:W-:Y:S05]  /*31b0*/  @!P3 BRA `(.L_x_39) ;  /* 0x00000000005cb947 */ /* 0x000fea0003800000 */
[----:B------:R-:W1:Y:S01]  /*31c0*/  LDS R14, [R11+-0x8] ;  /* 0xfffff8000b0e7984 */ /* 0x000e620000000800 */
[C---:B0-----:R-:W-:Y:S01]  /*31d0*/  VIADD R17, R9.reuse, 0x4 ;  /* 0x0000000409117836 */ /* 0x041fe20000000000 */
[----:B------:R-:W-:Y:S02]  /*31e0*/  LEA R15, R9, UR10, 0x2 ;  /* 0x0000000a090f7c11 */ /* 0x000fe4000f8e10ff */
[----:B------:R-:W0:Y:S01]  /*31f0*/  LDS R16, [R11+-0x4] ;  /* 0xfffffc000b107984 */ /* 0x000e220000000800 */
[----:B------:R-:W-:Y:S02]  /*3200*/  PLOP3.LUT P2, PT, PT, PT, PT, 0x8, 0x80 ;  /* 0x000000000080781c */ /* 0x000fe40003f4e170 */
[----:B------:R-:W-:Y:S01]  /*3210*/  LEA R22, R17, UR10, 0x2 ;  /* 0x0000000a11167c11 */ /* 0x000fe2000f8e10ff */
[----:B------:R-:W2:Y:S01]  /*3220*/  LDS R18, [R11] ;  /* 0x000000000b127984 */ /* 0x000ea20000000800 */
[----:B------:R-:W-:Y:S02]  /*3230*/  IADD3 R10, PT, PT, R10, 0x8, RZ ;  /* 0x000000080a0a7810 */ /* 0x000fe40007ffe0ff */
[----:B------:R-:W-:Y:S01]  /*3240*/  IADD3 R9, PT, PT, R9, 0x8, RZ ;  /* 0x0000000809097810 */ /* 0x000fe20007ffe0ff */
[----:B------:R-:W3:Y:S04]  /*3250*/  LDS R20, [R11+0x4] ;  /* 0x000004000b147984 */ /* 0x000ee80000000800 */
[----:B------:R-:W4:Y:S04]  /*3260*/  LDS R19, [R11+0x8] ;  /* 0x000008000b137984 */ /* 0x000f280000000800 */
[----:B------:R-:W5:Y:S04]  /*3270*/  LDS R21, [R11+0xc] ;  /* 0x00000c000b157984 */ /* 0x000f680000000800 */
[----:B------:R-:W5:Y:S04]  /*3280*/  LDS R23, [R11+0x10] ;  /* 0x000010000b177984 */ /* 0x000f680000000800 */
[----:B------:R1:W5:Y:S02]  /*3290*/  LDS R27, [R11+0x14] ;  /* 0x000014000b1b7984 */ /* 0x0003640000000800 */
[----:B-1----:R-:W-:-:S02]  /*32a0*/  VIADD R11, R11, 0x20 ;  /* 0x000000200b0b7836 */ /* 0x002fc40000000000 */
[----:B------:R1:W-:Y:S04]  /*32b0*/  STL [R15], R14 ;  /* 0x0000000e0f007387 */ /* 0x0003e80000100800 */
[----:B0-----:R1:W-:Y:S04]  /*32c0*/  STL [R15+0x4], R16 ;  /* 0x000004100f007387 */ /* 0x0013e80000100800 */
[----:B--2---:R1:W-:Y:S04]  /*32d0*/  STL [R15+0x8], R18 ;  /* 0x000008120f007387 */ /* 0x0043e80000100800 */
[----:B---3--:R1:W-:Y:S04]  /*32e0*/  STL [R15+0xc], R20 ;  /* 0x00000c140f007387 */ /* 0x0083e80000100800 */
[----:B----4-:R1:W-:Y:S04]  /*32f0*/  STL [R22], R19 ;  /* 0x0000001316007387 */ /* 0x0103e80000100800 */
[----:B-----5:R1:W-:Y:S04]  /*3300*/  STL [R22+0x4], R21 ;  /* 0x0000041516007387 */ /* 0x0203e80000100800 */
[----:B------:R1:W-:Y:S04]  /*3310*/  STL [R22+0x8], R23 ;  /* 0x0000081716007387 */ /* 0x0003e80000100800 */
[----:B------:R1:W-:Y:S02]  /*3320*/  STL [R22+0xc], R27 ;  /* 0x00000c1b16007387 */ /* 0x0003e40000100800 */
.L_x_39:
[----:B------:R-:W-:-:S13]  /*3330*/  ISETP.NE.OR P2, PT, R10, 0x1, P2 ;  /* 0x000000010a00780c */ /* 0x000fda0001745670 */
[----:B------:R-:W-:Y:S05]  /*3340*/  @!P2 BRA `(.L_x_35) ;  /* 0x000000000038a947 */ /* 0x000fea0003800000 */
.L_x_36:
[----:B01----:R-:W1:Y:S01]  /*3350*/  LDS R14, [R11+-0x8] ;  /* 0xfffff8000b0e7984 */ /* 0x003e620000000800 */
[C---:B------:R-:W-:Y:S02]  /*3360*/  LEA R18, R9.reuse, UR10, 0x2 ;  /* 0x0000000a09127c11 */ /* 0x040fe4000f8e10ff */
[----:B------:R-:W-:Y:S01]  /*3370*/  IADD3 R10, PT, PT, R10, 0x4, RZ ;  /* 0x000000040a0a7810 */ /* 0x000fe20007ffe0ff */
[----:B------:R-:W2:Y:S01]  /*3380*/  LDS R15, [R11+-0x4] ;  /* 0xfffffc000b0f7984 */ /* 0x000ea20000000800 */
[----:B------:R-:W-:Y:S02]  /*3390*/  IADD3 R9, PT, PT, R9, 0x4, RZ ;  /* 0x0000000409097810 */ /* 0x000fe40007ffe0ff */
[----:B------:R-:W-:Y:S01]  /*33a0*/  ISETP.NE.AND P2, PT, R10, 0x1, PT ;  /* 0x000000010a00780c */ /* 0x000fe20003f45270 */
[----:B------:R-:W3:Y:S04]  /*33b0*/  LDS R16, [R11] ;  /* 0x000000000b107984 */ /* 0x000ee80000000800 */
[----:B0-----:R0:W4:Y:S02]  /*33c0*/  LDS R17, [R11+0x4] ;  /* 0x000004000b117984 */ /* 0x0011240000000800 */
[----:B0-----:R-:W-:-:S02]  /*33d0*/  VIADD R11, R11, 0x10 ;  /* 0x000000100b0b7836 */ /* 0x001fc40000000000 */
[----:B-1----:R0:W-:Y:S04]  /*33e0*/  STL [R18], R14 ;  /* 0x0000000e12007387 */ /* 0x0021e80000100800 */
[----:B--2---:R0:W-:Y:S04]  /*33f0*/  STL [R18+0x4], R15 ;  /* 0x0000040f12007387 */ /* 0x0041e80000100800 */
[----:B---3--:R0:W-:Y:S04]  /*3400*/  STL [R18+0x8], R16 ;  /* 0x0000081012007387 */ /* 0x0081e80000100800 */
[----:B----4-:R0:W-:Y:S01]  /*3410*/  STL [R18+0xc], R17 ;  /* 0x00000c1112007387 */ /* 0x0101e20000100800 */
[----:B------:R-:W-:Y:S05]  /*3420*/  @P2 BRA `(.L_x_36) ;  /* 0xfffffffc00c82947 */ /* 0x000fea000383ffff */
.L_x_35:
[----:B01----:R-:W-:-:S04]  /*3430*/  IABS R9, UR5 ;  /* 0x0000000500097c13 */ /* 0x003fc80008000000 */
[C---:B------:R-:W-:Y:S02]  /*3440*/  ISETP.NE.AND P2, PT, R8.reuse, R9, PT ;  /* 0x000000090800720c */ /* 0x040fe40003f45270 */
[----:B------:R-:W-:-:S11]  /*3450*/  IADD3 R8, PT, PT, R8, 0x1, RZ ;  /* 0x0000000108087810 */ /* 0x000fd60007ffe0ff */
[----:B------:R-:W-:Y:S05]  /*3460*/  @P2 BRA `(.L_x_40) ;  /* 0xfffffff400c82947 */ /* 0x000fea000383ffff */
[----:B------:R-:W-:Y:S01]  /*3470*/  UISETP.GE.U32.AND UP0, UPT, UR9, 0x8, UPT ;  /* 0x000000080900788c */ /* 0x000fe2000bf06070 */
[----:B------:R-:W-:-:S08]  /*3480*/  CS2R R20, SRZ ;  /* 0x0000000000147805 */ /* 0x000fd0000001ff00 */
[----:B------:R-:W-:Y:S05]  /*3490*/  BRA.U !UP0, `(.L_x_41) ;  /* 0x0000000108d87547 */ /* 0x000fea000b800000 */
[----:B------:R-:W0:Y:S01]  /*34a0*/  S2R R9, SR_CgaCtaId ;  /* 0x0000000000097919 */ /* 0x000e220000008800 */
[----:B------:R-:W-:Y:S01]  /*34b0*/  MOV R26, 0x400 ;  /* 0x00000400001a7802 */ /* 0x000fe20000000f00 */
[----:B------:R-:W-:Y:S02]  /*34c0*/  HFMA2 R21, -RZ, RZ, 0, 0 ;  /* 0x00000000ff157431 */ /* 0x000fe400000001ff */
[----:B------:R-:W-:Y:S01]  /*34d0*/  IMAD.MOV.U32 R27, RZ, RZ, RZ ;  /* 0x000000ffff1b7224 */ /* 0x000fe200078e00ff */
[----:B0-----:R-:W-:-:S07]  /*34e0*/  LEA R26, R9, R26, 0x18 ;  /* 0x0000001a091a7211 */ /* 0x001fce00078ec0ff */
.L_x_42:
[----:B------:R-:W-:-:S05]  /*34f0*/  LEA R29, R27, R1, 0x2 ;  /* 0x000000011b1d7211 */ /* 0x000fca00078e10ff */
[----:B------:R-:W2:Y:S04]  /*3500*/  LDL R9, [R29+0x24] ;  /* 0x000024001d097983 */ /* 0x000ea80000100800 */
[----:B------:R-:W2:Y:S04]  /*3510*/  LDL.64 R16, [R29] ;  /* 0x000000001d107983 */ /* 0x000ea80000100a00 */
[----:B------:R-:W3:Y:S04]  /*3520*/  LDL.64 R18, [R29+0x28] ;  /* 0x000028001d127983 */ /* 0x000ee80000100a00 */
[----:B------:R-:W4:Y:S01]  /*3530*/  LDL.64 R22, [R29+0x8] ;  /* 0x000008001d167983 */ /* 0x000f220000100a00 */
[----:B------:R-:W-:-:S03]  /*3540*/  LEA R28, R27, R26, 0x2 ;  /* 0x0000001a1b1c7211 */ /* 0x000fc600078e10ff */
[----:B------:R-:W5:Y:S01]  /*3550*/  LDL.64 R14, [R29+0x30] ;  /* 0x000030001d0e7983 */ /* 0x000f620000100a00 */
[----:B--2---:R-:W-:-:S03]  /*3560*/  FADD R16, R16, -R9 ;  /* 0x8000000910107221 */ /* 0x004fc60000000000 */
[----:B------:R-:W0:Y:S01]  /*3570*/  LDS.128 R8, [R28] ;  /* 0x000000001c087984 */ /* 0x000e220000000c00 */
[----:B---3--:R-:W-:Y:S01]  /*3580*/  FADD R18, -R18, R17 ;  /* 0x0000001112127221 */ /* 0x008fe20000000100 */
[----:B----4-:R-:W-:Y:S02]  /*3590*/  FADD R19, R22, -R19 ;  /* 0x8000001316137221 */ /* 0x010fe40000000000 */
[----:B------:R-:W2:Y:S01]  /*35a0*/  LDL R22, [R29+0x40] ;  /* 0x000040001d167983 */ /* 0x000ea20000100800 */
[----:B0-----:R-:W-:Y:S01]  /*35b0*/  FMUL R8, R8, R8 ;  /* 0x0000000808087220 */ /* 0x001fe20000400000 */
[----:B------:R-:W-:-:S03]  /*35c0*/  FMUL R9, R9, R9 ;  /* 0x0000000909097220 */ /* 0x000fc60000400000 */
[----:B------:R-:W-:Y:S01]  /*35d0*/  FMUL R8, R8, R16 ;  /* 0x0000001008087220 */ /* 0x000fe20000400000 */
[----:B------:R-:W-:Y:S01]  /*35e0*/  FMUL R10, R10, R10 ;  /* 0x0000000a0a0a7220 */ /* 0x000fe20000400000 */
[----:B------:R-:W-:Y:S02]  /*35f0*/  FMUL R9, R9, R18 ;  /* 0x0000001209097220 */ /* 0x000fe40000400000 */
[----:B------:R-:W-:Y:S01]  /*3600*/  FFMA R21, R16, R8, R21 ;  /* 0x0000000810157223 */ /* 0x000fe20000000015 */
[----:B------:R-:W-:Y:S01]  /*3610*/  FMUL R10, R10, R19 ;  /* 0x000000130a0a7220 */ /* 0x000fe20000400000 */
[----:B------:R-:W3:Y:S02]  /*3620*/  LDL.64 R16, [R29+0x10] ;  /* 0x000010001d107983 */ /* 0x000ee40000100a00 */
[----:B------:R-:W-:Y:S02]  /*3630*/  FFMA R8, R18, R9, R21 ;  /* 0x0000000912087223 */ /* 0x000fe40000000015 */
[----:B------:R-:W4:Y:S02]  /*3640*/  LDL.64 R20, [R29+0x18] ;  /* 0x000018001d147983 */ /* 0x000f240000100a00 */
[----:B------:R-:W-:-:S02]  /*3650*/  FFMA R8, R19, R10, R8 ;  /* 0x0000000a13087223 */ /* 0x000fc40000000008 */
[----:B------:R-:W2:Y:S01]  /*3660*/  LDL.64 R18, [R29+0x38] ;  /* 0x000038001d127983 */ /* 0x000ea20000100a00 */
[----:B-----5:R-:W-:Y:S01]  /*3670*/  FADD R23, -R14, R23 ;  /* 0x000000170e177221 */ /* 0x020fe20000000100 */
[----:B------:R-:W-:-:S04]  /*3680*/  FMUL R11, R11, R11 ;  /* 0x0000000b0b0b7220 */ /* 0x000fc80000400000 */
[----:B------:R-:W-:-:S04]  /*3690*/  FMUL R11, R11, R23 ;  /* 0x000000170b0b7220 */ /* 0x000fc80000400000 */
[----:B------:R-:W-:Y:S02]  /*36a0*/  FFMA R14, R23, R11, R8 ;  /* 0x0000000b170e7223 */ /* 0x000fe40000000008 */
[----:B------:R-:W0:Y:S01]  /*36b0*/  LDS.128 R8, [R28+0x10] ;  /* 0x000010001c087984 */ /* 0x000e220000000c00 */
[----:B------:R-:W-:-:S05]  /*36c0*/  VIADD R27, R27, 0x8 ;  /* 0x000000081b1b7836 */ /* 0x000fca0000000000 */
[----:B------:R-:W-:Y:S01]  /*36d0*/  ISETP.NE.AND P2, PT, R27, UR12, PT ;  /* 0x0000000c1b007c0c */ /* 0x000fe2000bf45270 */
[----:B0-----:R-:W-:Y:S01]  /*36e0*/  FMUL R8, R8, R8 ;  /* 0x0000000808087220 */ /* 0x001fe20000400000 */
[----:B------:R-:W-:Y:S01]  /*36f0*/  FMUL R10, R10, R10 ;  /* 0x0000000a0a0a7220 */ /* 0x000fe20000400000 */
[----:B---3--:R-:W-:Y:S01]  /*3700*/  FADD R15, R16, -R15 ;  /* 0x8000000f100f7221 */ /* 0x008fe20000000000 */
[----:B------:R-:W-:-:S03]  /*3710*/  FMUL R16, R9, R9 ;  /* 0x0000000909107220 */ /* 0x000fc60000400000 */
[----:B------:R-:W-:Y:S01]  /*3720*/  FMUL R8, R8, R15 ;  /* 0x0000000f08087220 */ /* 0x000fe20000400000 */
[----:B--2---:R-:W-:Y:S01]  /*3730*/  FADD R17, -R18, R17 ;  /* 0x0000001112117221 */ /* 0x004fe20000000100 */
[----:B----4-:R-:W-:Y:S02]  /*3740*/  FADD R19, R20, -R19 ;  /* 0x8000001314137221 */ /* 0x010fe40000000000 */
[----:B------:R-:W-:Y:S01]  /*3750*/  FFMA R8, R15, R8, R14 ;  /* 0x000000080f087223 */ /* 0x000fe2000000000e */
[----:B------:R-:W-:Y:S01]  /*3760*/  FMUL R16, R16, R17 ;  /* 0x0000001110107220 */ /* 0x000fe20000400000 */
[----:B------:R-:W-:Y:S01]  /*3770*/  FADD R21, -R22, R21 ;  /* 0x0000001516157221 */ /* 0x000fe20000000100 */
[----:B------:R-:W-:Y:S01]  /*3780*/  FMUL R14, R11, R11 ;  /* 0x0000000b0b0e7220 */ /* 0x000fe20000400000 */
[----:B------:R-:W-:Y:S01]  /*3790*/  FMUL R10, R10, R19 ;  /* 0x000000130a0a7220 */ /* 0x000fe20000400000 */
[----:B------:R-:W-:Y:S02]  /*37a0*/  FFMA R8, R17, R16, R8 ;  /* 0x0000001011087223 */ /* 0x000fe40000000008 */
[----:B------:R-:W-:-:S02]  /*37b0*/  FMUL R14, R14, R21 ;  /* 0x000000150e0e7220 */ /* 0x000fc40000400000 */
[----:B------:R-:W-:-:S04]  /*37c0*/  FFMA R8, R19, R10, R8 ;  /* 0x0000000a13087223 */ /* 0x000fc80000000008 */
[----:B------:R-:W-:Y:S01]  /*37d0*/  FFMA R21, R21, R14, R8 ;  /* 0x0000000e15157223 */ /* 0x000fe20000000008 */
[----:B------:R-:W-:Y:S06]  /*37e0*/  @P2 BRA `(.L_x_42) ;  /* 0xfffffffc00402947 */ /* 0x000fec000383ffff */
[----:B------:R-:W-:-:S07]  /*37f0*/  MOV R20, UR12 ;  /* 0x0000000c00147c02 */ /* 0x000fce0008000f00 */
.L_x_41:
        /* <DEDUP_REMOVED lines=39> */
.L_x_44:
        /* <DEDUP_REMOVED lines=29> */
.L_x_43:
        /* <DEDUP_REMOVED lines=13> */
.L_x_46:
[----:B------:R-:W-:Y:S05]  /*3d10*/  BSYNC.RECONVERGENT B1 ;  /* 0x0000000000017941 */ /* 0x000fea0003800200 */
.L_x_45:
[----:B------:R-:W0:Y:S01]  /*3d20*/  S2UR UR18, SR_CgaCtaId ;  /* 0x00000000001279c3 */ /* 0x000e220000008800 */
[----:B------:R-:W-:Y:S01]  /*3d30*/  UMOV UR4, 0x400 ;  /* 0x0000040000047882 */ /* 0x000fe20000000000 */
[----:B------:R-:W-:Y:S01]  /*3d40*/  HFMA2 R9, -RZ, RZ, 0.96630859375, -0.0022525787353515625 ;  /* 0x3bbb989dff097431 */ /* 0x000fe200000001ff */
[----:B------:R-:W-:Y:S01]  /*3d50*/  UIADD3 UR4, UPT, UPT, UR4, 0x30, URZ ;  /* 0x0000003004047890 */ /* 0x000fe2000fffe0ff */
[----:B------:R-:W-:Y:S01]  /*3d60*/  MOV R10, 0x437c0000 ;  /* 0x437c0000000a7802 */ /* 0x000fe20000000f00 */
[----:B------:R-:W-:-:S05]  /*3d70*/  VIADD R24, R24, 0x1 ;  /* 0x0000000118187836 */ /* 0x000fca0000000000 */
[----:B------:R-:W-:Y:S01]  /*3d80*/  ISETP.NE.AND P2, PT, R24, UR33, PT ;  /* 0x0000002118007c0c */ /* 0x000fe2000bf45270 */
[----:B------:R-:W-:-:S04]  /*3d90*/  FFMA.SAT R9, R8, R9, 0.5 ;  /* 0x3f00000008097423 */ /* 0x000fc80000002009 */
[----:B------:R-:W-:-:S04]  /*3da0*/  FFMA.RM R9, R9, R10, 12582913 ;  /* 0x4b40000109097423 */ /* 0x000fc8000000400a */
[C---:B------:R-:W-:Y:S01]  /*3db0*/  FADD R11, R9.reuse, -12583039 ;  /* 0xcb40007f090b7421 */ /* 0x040fe20000000000 */
[----:B------:R-:W-:Y:S01]  /*3dc0*/  SHF.L.U32 R9, R9, 0x17, RZ ;  /* 0x0000001709097819 */ /* 0x000fe200000006ff */
[----:B0-----:R-:W-:Y:S02]  /*3dd0*/  ULEA UR4, UR18, UR4, 0x18 ;  /* 0x0000000412047291 */ /* 0x001fe4000f8ec0ff */
[----:B------:R-:W-:-:S04]  /*3de0*/  FFMA R11, R8, 1.4426950216293334961, -R11 ;  /* 0x3fb8aa3b080b7823 */ /* 0x000fc8000000080b */
[----:B------:R-:W-:Y:S01]  /*3df0*/  FFMA R11, R8, 1.925963033500011079e-08, R11 ;  /* 0x32a57060080b7823 */ /* 0x000fe2000000000b */
[----:B------:R-:W-:-:S03]  /*3e00*/  LEA R13, R13, UR4, 0x2 ;  /* 0x000000040d0d7c11 */ /* 0x000fc6000f8e10ff */
[----:B------:R-:W0:Y:S03]  /*3e10*/  MUFU.EX2 R8, R11 ;  /* 0x0000000b00087308 */ /* 0x000e260000000800 */
[----:B------:R-:W1:Y:S01]  /*3e20*/  LDS R13, [R13] ;  /* 0x000000000d0d7984 */ /* 0x000e620000000800 */
[----:B0-----:R-:W-:-:S04]  /*3e30*/  FMUL R8, R9, R8 ;  /* 0x0000000809087220 */ /* 0x001fc80000400000 */
[C---:B------:R-:W-:Y:S01]  /*3e40*/  FADD R2, R8.reuse, R2 ;  /* 0x0000000208027221 */ /* 0x040fe20000000000 */
[----:B-1----:R-:W-:Y:S01]  /*3e50*/  FFMA R3, R8, R13, R3 ;  /* 0x0000000d08037223 */ /* 0x002fe20000000003 */
[----:B------:R-:W-:Y:S06]  /*3e60*/  @P2 BRA `(.L_x_47) ;  /* 0xffffffec003c2947 */ /* 0x000fec000383ffff */
[----:B------:R-:W-:-:S04]  /*3e70*/  IADD3 R25, PT, PT, R25, 0x1, RZ ;  /* 0x0000000119197810 */ /* 0x000fc80007ffe0ff */
[----:B------:R-:W-:-:S13]  /*3e80*/  ISETP.GE.AND P2, PT, R25, R4, PT ;  /* 0x000000041900720c */ /* 0x000fda0003f46270 */
[----:B------:R-:W-:Y:S05]  /*3e90*/  @!P2 BRA `(.L_x_48) ;  /* 0xffffffec0024a947 */ /* 0x000fea000383ffff */
[----:B------:R-:W-:Y:S05]  /*3ea0*/  BRA `(.L_x_23) ;  /* 0x0000000800b07947 */ /* 0x000fea0003800000 */
.L_x_33:
[----:B------:R-:W-:-:S05]  /*3eb0*/  UMOV UR4, URZ ;  /* 0x000000ff00047c82 */ /* 0x000fca0008000000 */
.L_x_58:
[----:B------:R-:W0:Y:S01]  /*3ec0*/  LDCU UR19, c[0x0][0x398] ;  /* 0x00007300ff1377ac */ /* 0x000e220008000800 */
[----:B------:R-:W-:Y:S01]  /*3ed0*/  UMOV UR18, UR4 ;  /* 0x0000000400127c82 */ /* 0x000fe20008000000 */
[----:B------:R-:W-:-:S06]  /*3ee0*/  UIADD3 UR4, UPT, UPT, UR4, 0x1, URZ ;  /* 0x0000000104047890 */ /* 0x000fcc000fffe0ff */
[----:B------:R-:W-:Y:S01]  /*3ef0*/  ISETP.LE.AND P3, PT, R4, UR4, PT ;  /* 0x0000000404007c0c */ /* 0x000fe2000bf63270 */
[----:B0-----:R-:W-:-:S12]  /*3f00*/  UIADD3 UR19, UPT, UPT, UR19, -0x1, URZ ;  /* 0xffffffff13137890 */ /* 0x001fd8000fffe0ff */
.L_x_57:
[----:B------:R-:W0:Y:S01]  /*3f10*/  LDCU UR20, c[0x0][0x39c] ;  /* 0x00007380ff1477ac */ /* 0x000e220008000800 */
[----:B------:R-:W-:Y:S01]  /*3f20*/  UMOV UR21, UR6 ;  /* 0x0000000600157c82 */ /* 0x000fe20008000000 */
[----:B0-----:R-:W-:-:S12]  /*3f30*/  UIMAD UR20, UR18, UR20, UR19 ;  /* 0x00000014121472a4 */ /* 0x001fd8000f8e0213 */
.L_x_56:
[----:B0-----:R-:W0:Y:S01]  /*3f40*/  LDCU UR22, c[0x0][0x39c] ;  /* 0x00007380ff1677ac */ /* 0x001e220008000800 */
[----:B--2-4-:R-:W-:Y:S01]  /*3f50*/  IABS R8, UR5 ;  /* 0x0000000500087c13 */ /* 0x014fe20008000000 */
[----:B------:R-:W-:-:S03]  /*3f60*/  UISETP.NE.AND UP1, UPT, UR16, URZ, UPT ;  /* 0x000000ff1000728c */ /* 0x000fc6000bf25270 */
[----:B------:R-:W-:Y:S01]  /*3f70*/  ISETP.NE.AND P4, PT, R8, UR21, PT ;  /* 0x0000001508007c0c */ /* 0x000fe2000bf85270 */
[----:B------:R-:W-:Y:S01]  /*3f80*/  UISETP.GE.U32.AND UP0, UPT, UR15, 0x3, UPT ;  /* 0x000000030f00788c */ /* 0x000fe2000bf06070 */
[----:B------:R-:W-:Y:S01]  /*3f90*/  UMOV UR23, UR6 ;  /* 0x0000000600177c82 */ /* 0x000fe20008000000 */
[----:B0-----:R-:W-:Y:S02]  /*3fa0*/  UIMAD UR22, UR21, UR22, UR20 ;  /* 0x00000016151672a4 */ /* 0x001fe4000f8e0214 */
[----:B------:R-:W-:Y:S01]  /*3fb0*/  UIADD3 UR21, UPT, UPT, UR21, 0x1, URZ ;  /* 0x0000000115157890 */ /* 0x000fe2000fffe0ff */
[----:B------:R-:W-:Y:S11]  /*3fc0*/  BRA.U !UP1, `(.L_x_49) ;  /* 0x00000001094c7547 */ /* 0x000ff6000b800000 */
[----:B------:R-:W0:Y:S01]  /*3fd0*/  S2UR UR27, SR_CgaCtaId ;  /* 0x00000000001b79c3 */ /* 0x000e220000008800 */
[----:B------:R-:W-:Y:S01]  /*3fe0*/  UMOV UR23, 0x400 ;  /* 0x0000040000177882 */ /* 0x000fe20000000000 */
[----:B------:R-:W-:Y:S02]  /*3ff0*/  UISETP.NE.AND UP1, UPT, UR16, 0x1, UPT ;  /* 0x000000011000788c */ /* 0x000fe4000bf25270 */
[----:B------:R-:W-:Y:S02]  /*4000*/  UIADD3 UR26, UPT, UPT, UR23, 0x30, URZ ;  /* 0x00000030171a7890 */ /* 0x000fe4000fffe0ff */
[----:B------:R-:W-:Y:S02]  /*4010*/  UIADD3 UR23, UPT, UPT, -UR5, UR22, URZ ;  /* 0x0000001605177290 */ /* 0x000fe4000fffe1ff */
[----:B0-----:R-:W-:-:S04]  /*4020*/  ULEA UR26, UR27, UR26, 0x18 ;  /* 0x0000001a1b1a7291 */ /* 0x001fc8000f8ec0ff */
[----:B------:R-:W-:-:S03]  /*4030*/  ULEA UR26, UR23, UR26, 0x2 ;  /* 0x0000001a171a7291 */ /* 0x000fc6000f8e10ff */
[----:B------:R-:W-:-:S06]  /*4040*/  UMOV UR23, UR13 ;  /* 0x0000000d00177c82 */ /* 0x000fcc0008000000 */
[----:B------:R-:W0:Y:S04]  /*4050*/  LDS R8, [UR26] ;  /* 0x0000001aff087984 */ /* 0x000e280008000800 */
[----:B0-----:R0:W-:Y:S01]  /*4060*/  STL [R1+0x24], R8 ;  /* 0x0000240801007387 */ /* 0x0011e20000100800 */
[----:B------:R-:W-:Y:S05]  /*4070*/  BRA.U !UP1, `(.L_x_49) ;  /* 0x0000000109207547 */ /* 0x000fea000b800000 */
[----:B------:R-:W-:Y:S01]  /*4080*/  UISETP.NE.AND UP1, UPT, UR16, 0x2, UPT ;  /* 0x000000021000788c */ /* 0x000fe2000bf25270 */
[----:B0-----:R-:W0:Y:S01]  /*4090*/  LDS R8, [UR26+0x4] ;  /* 0x0000041aff087984 */ /* 0x001e220008000800 */
[----:B------:R-:W-:-:S04]  /*40a0*/  UMOV UR23, UR14 ;  /* 0x0000000e00177c82 */ /* 0x000fc80008000000 */
[----:B------:R-:W-:-:S05]  /*40b0*/  PLOP3.LUT P2, PT, PT, PT, UP1, 0x80, 0x8 ;  /* 0x000000000008781c */ /* 0x000fca0003f4f018 */
[----:B------:R-:W-:-:S08]  /*40c0*/  @UP1 UMOV UR23, UR34 ;  /* 0x0000002200171c82 */ /* 0x000fd00008000000 */
[----:B------:R-:W1:Y:S04]  /*40d0*/  @P2 LDS R10, [UR26+0x8] ;  /* 0x0000081aff0a2984 */ /* 0x000e680008000800 */
[----:B0-----:R2:W-:Y:S04]  /*40e0*/  STL [R1+0x28], R8 ;  /* 0x0000280801007387 */ /* 0x0015e80000100800 */
[----:B-1----:R2:W-:Y:S02]  /*40f0*/  @P2 STL [R1+0x2c], R10 ;  /* 0x00002c0a01002387 */ /* 0x0025e40000100800 */
.L_x_49:
[----:B------:R-:W-:Y:S05]  /*4100*/  BRA.U !UP0, `(.L_x_50) ;  /* 0x0000000508e47547 */ /* 0x000fea000b800000 */
[----:B------:R-:W-:-:S13]  /*4110*/  ISETP.LE.AND P2, PT, R6, UR23, PT ;  /* 0x0000001706007c0c */ /* 0x000fda000bf43270 */
[----:B------:R-:W-:Y:S05]  /*4120*/  @P2 BRA `(.L_x_51) ;  /* 0x0000000400902947 */ /* 0x000fea0003800000 */
[----:B0-2---:R-:W-:Y:S02]  /*4130*/  IADD3 R8, PT, PT, R6, -UR23, RZ ;  /* 0x8000001706087c10 */ /* 0x005fe4000fffe0ff */
[----:B------:R-:W-:Y:S02]  /*4140*/  PLOP3.LUT P2, PT, PT, PT, PT, 0x80, 0x8 ;  /* 0x000000000008781c */ /* 0x000fe40003f4f070 */
[----:B------:R-:W-:-:S13]  /*4150*/  ISETP.GT.AND P5, PT, R8, 0xc, PT ;  /* 0x0000000c0800780c */ /* 0x000fda0003fa4270 */
[----:B------:R-:W-:Y:S05]  /*4160*/  @!P5 BRA `(.L_x_52) ;  /* 0x0000000000f0d947 */ /* 0x000fea0003800000 */
[----:B------:R-:W0:Y:S01]  /*4170*/  S2UR UR27, SR_CgaCtaId ;  /* 0x00000000001b79c3 */ /* 0x000e220000008800 */
[----:B------:R-:W-:Y:S01]  /*4180*/  UMOV UR26, 0x400 ;  /* 0x00000400001a7882 */ /* 0x000fe20000000000 */
[----:B------:R-:W-:Y:S01]  /*4190*/  PLOP3.LUT P2, PT, PT, PT, PT, 0x8, 0x80 ;  /* 0x000000000080781c */ /* 0x000fe20003f4e170 */
[----:B------:R-:W-:Y:S01]  /*41a0*/  UIADD3 UR26, UPT, UPT, UR26, 0x30, URZ ;  /* 0x000000301a1a7890 */ /* 0x000fe2000fffe0ff */
[----:B------:R-:W-:-:S03]  /*41b0*/  VIADD R25, R6, 0xfffffff4 ;  /* 0xfffffff406197836 */ /* 0x000fc60000000000 */
[----:B0-----:R-:W-:-:S12]  /*41c0*/  ULEA UR35, UR27, UR26, 0x18 ;  /* 0x0000001a1b237291 */ /* 0x001fd8000f8ec0ff */
.L_x_53:
[----:B------:R-:W-:Y:S02]  /*41d0*/  UIADD3 UR27, UPT, UPT, UR23, 0x4, URZ ;  /* 0x00000004171b7890 */ /* 0x000fe4000fffe0ff */
[----:B------:R-:W-:Y:S02]  /*41e0*/  UIADD3 UR29, UPT, UPT, UR23, 0x8, URZ ;  /* 0x00000008171d7890 */ /* 0x000fe4000fffe0ff */
[----:B------:R-:W-:Y:S02]  /*41f0*/  UIADD3 UR31, UPT, UPT, UR23, 0xc, URZ ;  /* 0x0000000c171f7890 */ /* 0x000fe4000fffe0ff */
[----:B------:R-:W-:Y:S02]  /*4200*/  UIADD3 UR26, UPT, UPT, UR22, UR23, URZ ;  /* 0x00000017161a7290 */ /* 0x000fe4000fffe0ff */
[----:B------:R-:W-:Y:S02]  /*4210*/  UIADD3 UR28, UPT, UPT, UR22, UR27, URZ ;  /* 0x0000001b161c7290 */ /* 0x000fe4000fffe0ff */
[----:B------:R-:W-:-:S02]  /*4220*/  UIADD3 UR30, UPT, UPT, UR22, UR29, URZ ;  /* 0x0000001d161e7290 */ /* 0x000fc4000fffe0ff */
[----:B------:R-:W-:Y:S02]  /*4230*/  UIADD3 UR32, UPT, UPT, UR22, UR31, URZ ;  /* 0x0000001f16207290 */ /* 0x000fe4000fffe0ff */
[----:B------:R-:W-:Y:S02]  /*4240*/  ULEA UR26, UR26, UR35, 0x2 ;  /* 0x000000231a1a7291 */ /* 0x000fe4000f8e10ff */
[----:B------:R-:W-:Y:S02]  /*4250*/  ULEA UR28, UR28, UR35, 0x2 ;  /* 0x000000231c1c7291 */ /* 0x000fe4000f8e10ff */
[----:B------:R-:W-:Y:S02]  /*4260*/  ULEA UR30, UR30, UR35, 0x2 ;  /* 0x000000231e1e7291 */ /* 0x000fe4000f8e10ff */
[----:B------:R-:W-:Y:S02]  /*4270*/  ULEA UR32, UR32, UR35, 0x2 ;  /* 0x0000002320207291 */ /* 0x000fe4000f8e10ff */
[----:B------:R-:W-:Y:S01]  /*4280*/  UIADD3 UR27, UPT, UPT, UR5, UR27, URZ ;  /* 0x0000001b051b7290 */ /* 0x000fe2000fffe0ff */
[----:B0-----:R-:W0:Y:S01]  /*4290*/  LDS R8, [UR26] ;  /* 0x0000001aff087984 */ /* 0x001e220008000800 */
[----:B------:R-:W-:-:S02]  /*42a0*/  UIADD3 UR29, UPT, UPT, UR5, UR29, URZ ;  /* 0x0000001d051d7290 */ /* 0x000fc4000fffe0ff */
[----:B------:R-:W-:Y:S01]  /*42b0*/  UIADD3 UR31, UPT, UPT, UR5, UR31, URZ ;  /* 0x0000001f051f7290 */ /* 0x000fe2000fffe0ff */
[----:B------:R-:W1:Y:S01]  /*42c0*/  LDS R9, [UR26+0x4] ;  /* 0x0000041aff097984 */ /* 0x000e620008000800 */
[----:B------:R-:W-:Y:S02]  /*42d0*/  ULEA UR27, UR27, UR10, 0x2 ;  /* 0x0000000a1b1b7291 */ /* 0x000fe4000f8e10ff */
[----:B------:R-:W-:Y:S01]  /*42e0*/  ULEA UR29, UR29, UR10, 0x2 ;  /* 0x0000000a1d1d7291 */ /* 0x000fe2000f8e10ff */
[----:B------:R-:W2:Y:S01]  /*42f0*/  LDS R10, [UR26+0x8] ;  /* 0x0000081aff0a7984 */ /* 0x000ea20008000800 */
[----:B------:R-:W-:-:S03]  /*4300*/  ULEA UR31, UR31, UR10, 0x2 ;  /* 0x0000000a1f1f7291 */ /* 0x000fc6000f8e10ff */
[----:B------:R-:W3:Y:S01]  /*4310*/  LDS R11, [UR26+0xc] ;  /* 0x00000c1aff0b7984 */ /* 0x000ee20008000800 */
[----:B------:R-:W-:Y:S02]  /*4320*/  UIADD3 UR26, UPT, UPT, UR5, UR23, URZ ;  /* 0x00000017051a7290 */ /* 0x000fe4000fffe0ff */
[----:B------:R-:W-:Y:S01]  /*4330*/  UIADD3 UR23, UPT, UPT, UR23, 0x10, URZ ;  /* 0x0000001017177890 */ /* 0x000fe2000fffe0ff */
[----:B------:R-:W4:Y:S01]  /*4340*/  LDS R13, [UR28] ;  /* 0x0000001cff0d7984 */ /* 0x000f220008000800 */
[----:B------:R-:W-:-:S03]  /*4350*/  ULEA UR26, UR26, UR10, 0x2 ;  /* 0x0000000a1a1a7291 */ /* 0x000fc6000f8e10ff */
[----:B------:R-:W5:Y:S01]  /*4360*/  LDS R14, [UR28+0x4] ;  /* 0x0000041cff0e7984 */ /* 0x000f620008000800 */
[----:B------:R-:W-:-:S03]  /*4370*/  ISETP.LE.AND P5, PT, R25, UR23, PT ;  /* 0x0000001719007c0c */ /* 0x000fc6000bfa3270 */
[----:B------:R-:W5:Y:S04]  /*4380*/  LDS R15, [UR28+0x8] ;  /* 0x0000081cff0f7984 */ /* 0x000f680008000800 */
[----:B------:R-:W5:Y:S04]  /*4390*/  LDS R16, [UR28+0xc] ;  /* 0x00000c1cff107984 */ /* 0x000f680008000800 */
[----:B------:R-:W5:Y:S04]  /*43a0*/  LDS R17, [UR30] ;  /* 0x0000001eff117984 */ /* 0x000f680008000800 */
[----:B------:R-:W5:Y:S04]  /*43b0*/  LDS R18, [UR30+0x4] ;  /* 0x0000041eff127984 */ /* 0x000f680008000800 */
[----:B------:R-:W5:Y:S04]  /*43c0*/  LDS R19, [UR30+0x8] ;  /* 0x0000081eff137984 */ /* 0x000f680008000800 */
[----:B------:R-:W5:Y:S04]  /*43d0*/  LDS R20, [UR30+0xc] ;  /* 0x00000c1eff147984 */ /* 0x000f680008000800 */
[----:B------:R-:W5:Y:S04]  /*43e0*/  LDS R21, [UR32] ;  /* 0x00000020ff157984 */ /* 0x000f680008000800 */
[----:B------:R-:W5:Y:S04]  /*43f0*/  LDS R22, [UR32+0x4] ;  /* 0x00000420ff167984 */ /* 0x000f680008000800 */
[----:B------:R-:W5:Y:S04]  /*4400*/  LDS R23, [UR32+0x8] ;  /* 0x00000820ff177984 */ /* 0x000f680008000800 */
[----:B------:R-:W5:Y:S04]  /*4410*/  LDS R24, [UR32+0xc] ;  /* 0x00000c20ff187984 */ /* 0x000f680008000800 */
[----:B0-----:R0:W-:Y:S04]  /*4420*/  STL [UR26], R8 ;  /* 0x00000008ff007987 */ /* 0x0011e8000810081a */
[----:B-1----:R0:W-:Y:S04]  /*4430*/  STL [UR26+0x4], R9 ;  /* 0x00000409ff007987 */ /* 0x0021e8000810081a */
[----:B--2---:R0:W-:Y:S04]  /*4440*/  STL [UR26+0x8], R10 ;  /* 0x0000080aff007987 */ /* 0x0041e8000810081a */
[----:B---3--:R0:W-:Y:S04]  /*4450*/  STL [UR26+0xc], R11 ;  /* 0x00000c0bff007987 */ /* 0x0081e8000810081a */
[----:B----4-:R0:W-:Y:S04]  /*4460*/  STL [UR27], R13 ;  /* 0x0000000dff007987 */ /* 0x0101e8000810081b */
[----:B-----5:R0:W-:Y:S04]  /*4470*/  STL [UR27+0x4], R14 ;  /* 0x0000040eff007987 */ /* 0x0201e8000810081b */
[----:B------:R0:W-:Y:S04]  /*4480*/  STL [UR27+0x8], R15 ;  /* 0x0000080fff007987 */ /* 0x0001e8000810081b */
[----:B------:R0:W-:Y:S04]  /*4490*/  STL [UR27+0xc], R16 ;  /* 0x00000c10ff007987 */ /* 0x0001e8000810081b */
[----:B------:R0:W-:Y:S04]  /*44a0*/  STL [UR29], R17 ;  /* 0x00000011ff007987 */ /* 0x0001e8000810081d */
[----:B------:R0:W-:Y:S04]  /*44b0*/  STL [UR29+0x4], R18 ;  /* 0x00000412ff007987 */ /* 0x0001e8000810081d */
[----:B------:R0:W-:Y:S04]  /*44c0*/  STL [UR29+0x8], R19 ;  /* 0x00000813ff007987 */ /* 0x0001e8000810081d */
[----:B------:R0:W-:Y:S04]  /*44d0*/  STL [UR29+0xc], R20 ;  /* 0x00000c14ff007987 */ /* 0x0001e8000810081d */
[----:B------:R0:W-:Y:S04]  /*44e0*/  STL [UR31], R21 ;  /* 0x00000015ff007987 */ /* 0x0001e8000810081f */
[----:B------:R0:W-:Y:S04]  /*44f0*/  STL [UR31+0x4], R22 ;  /* 0x00000416ff007987 */ /* 0x0001e8000810081f */
[----:B------:R0:W-:Y:S04]  /*4500*/  STL [UR31+0x8], R23 ;  /* 0x00000817ff007987 */ /* 0x0001e8000810081f */
[----:B------:R0:W-:Y:S01]  /*4510*/  STL [UR31+0xc], R24 ;  /* 0x00000c18ff007987 */ /* 0x0001e2000810081f */
[----:B------:R-:W-:Y:S05]  /*4520*/  @!P5 BRA `(.L_x_53) ;  /* 0xfffffffc0028d947 */ /* 0x000fea000383ffff */
.L_x_52:
[----:B0-----:R-:W-:-:S04]  /*4530*/  IADD3 R8, PT, PT, R6, -UR23, RZ ;  /* 0x8000001706087c10 */ /* 0x001fc8000fffe0ff */
[----:B------:R-:W-:-:S13]  /*4540*/  ISETP.GT.AND P5, PT, R8, 0x4, PT ;  /* 0x000000040800780c */ /* 0x000fda0003fa4270 */
[----:B------:R-:W-:Y:S05]  /*4550*/  @!P5 BRA `(.L_x_54) ;  /* 0x00000000007cd947 */ /* 0x000fea0003800000 */
[----:B------:R-:W0:Y:S01]  /*4560*/  S2UR UR29, SR_CgaCtaId ;  /* 0x00000000001d79c3 */ /* 0x000e220000008800 */
[----:B------:R-:W-:Y:S01]  /*4570*/  UMOV UR26, 0x400 ;  /* 0x00000400001a7882 */ /* 0x000fe20000000000 */
[----:B------:R-:W-:Y:S01]  /*4580*/  UIADD3 UR27, UPT, UPT, UR23, 0x4, URZ ;  /* 0x00000004171b7890 */ /* 0x000fe2000fffe0ff */
[----:B------:R-:W-:Y:S01]  /*4590*/  PLOP3.LUT P2, PT, PT, PT, PT, 0x8, 0x80 ;  /* 0x000000000080781c */ /* 0x000fe20003f4e170 */
[----:B------:R-:W-:Y:S02]  /*45a0*/  UIADD3 UR28, UPT, UPT, UR26, 0x30, URZ ;  /* 0x000000301a1c7890 */ /* 0x000fe4000fffe0ff */
[----:B------:R-:W-:Y:S02]  /*45b0*/  UIADD3 UR26, UPT, UPT, UR22, UR23, URZ ;  /* 0x00000017161a7290 */ /* 0x000fe4000fffe0ff */
[----:B0-----:R-:W-:Y:S02]  /*45c0*/  ULEA UR29, UR29, UR28, 0x18 ;  /* 0x0000001c1d1d7291 */ /* 0x001fe4000f8ec0ff */
[----:B------:R-:W-:-:S02]  /*45d0*/  UIADD3 UR28, UPT, UPT, UR22, UR27, URZ ;  /* 0x0000001b161c7290 */ /* 0x000fc4000fffe0ff */
[----:B------:R-:W-:Y:S02]  /*45e0*/  ULEA UR26, UR26, UR29, 0x2 ;  /* 0x0000001d1a1a7291 */ /* 0x000fe4000f8e10ff */
[----:B------:R-:W-:Y:S02]  /*45f0*/  ULEA UR28, UR28, UR29, 0x2 ;  /* 0x0000001d1c1c7291 */ /* 0x000fe4000f8e10ff */
[----:B------:R-:W-:-:S04]  /*4600*/  UIADD3 UR27, UPT, UPT, UR5, UR27, URZ ;  /* 0x0000001b051b7290 */ /* 0x000fc8000fffe0ff */
[----:B------:R-:W-:Y:S01]  /*4610*/  ULEA UR27, UR27, UR10, 0x2 ;  /* 0x0000000a1b1b7291 */ /* 0x000fe2000f8e10ff */
[----:B------:R-:W0:Y:S04]  /*4620*/  LDS R8, [UR26] ;  /* 0x0000001aff087984 */ /* 0x000e280008000800 */
[----:B------:R-:W1:Y:S04]  /*4630*/  LDS R9, [UR26+0x4] ;  /* 0x0000041aff097984 */ /* 0x000e680008000800 */
[----:B------:R-:W2:Y:S04]  /*4640*/  LDS R10, [UR26+0x8] ;  /* 0x0000081aff0a7984 */ /* 0x000ea80008000800 */
[----:B------:R-:W3:Y:S01]  /*4650*/  LDS R11, [UR26+0xc] ;  /* 0x00000c1aff0b7984 */ /* 0x000ee20008000800 */
[----:B------:R-:W-:-:S02]  /*4660*/  UIADD3 UR26, UPT, UPT, UR5, UR23, URZ ;  /* 0x00000017051a7290 */ /* 0x000fc4000fffe0ff */
[----:B------:R-:W-:Y:S01]  /*4670*/  UIADD3 UR23, UPT, UPT, UR23, 0x8, URZ ;  /* 0x0000000817177890 */ /* 0x000fe2000fffe0ff */
[----:B------:R-:W4:Y:S01]  /*4680*/  LDS R13, [UR28] ;  /* 0x0000001cff0d7984 */ /* 0x000f220008000800 */
[----:B------:R-:W-:-:S03]  /*4690*/  ULEA UR26, UR26, UR10, 0x2 ;  /* 0x0000000a1a1a7291 */ /* 0x000fc6000f8e10ff */
        /* <DEDUP_REMOVED lines=10> */
[----:B------:R0:W-:Y:S02]  /*4740*/  STL [UR27+0xc], R16 ;  /* 0x00000c10ff007987 */ /* 0x0001e4000810081b */
.L_x_54:
[----:B------:R-:W-:-:S13]  /*4750*/  ISETP.NE.OR P2, PT, R6, UR23, P2 ;  /* 0x0000001706007c0c */ /* 0x000fda0009745670 */
[----:B------:R-:W-:Y:S05]  /*4760*/  @!P2 BRA `(.L_x_50) ;  /* 0x00000000004ca947 */ /* 0x000fea0003800000 */
.L_x_51:
[----:B------:R-:W1:Y:S01]  /*4770*/  S2UR UR27, SR_CgaCtaId ;  /* 0x00000000001b79c3 */ /* 0x000e620000008800 */
[----:B------:R-:W-:Y:S02]  /*4780*/  UMOV UR26, 0x400 ;  /* 0x00000400001a7882 */ /* 0x000fe40000000000 */
[----:B------:R-:W-:-:S04]  /*4790*/  UIADD3 UR26, UPT, UPT, UR26, 0x30, URZ ;  /* 0x000000301a1a7890 */ /* 0x000fc8000fffe0ff */
[----:B-1----:R-:W-:-:S12]  /*47a0*/  ULEA UR26, UR27, UR26, 0x18 ;  /* 0x0000001a1b1a7291 */ /* 0x002fd8000f8ec0ff */
.L_x_55:
[----:B------:R-:W-:-:S04]  /*47b0*/  UIADD3 UR27, UPT, UPT, UR22, UR23, URZ ;  /* 0x00000017161b7290 */ /* 0x000fc8000fffe0ff */
[----:B------:R-:W-:-:S09]  /*47c0*/  ULEA UR27, UR27, UR26, 0x2 ;  /* 0x0000001a1b1b7291 */ /* 0x000fd2000f8e10ff */
[----:B0-2-4-:R-:W0:Y:S04]  /*47d0*/  LDS R8, [UR27] ;  /* 0x0000001bff087984 */ /* 0x015e280008000800 */
[----:B------:R-:W1:Y:S04]  /*47e0*/  LDS R9, [UR27+0x4] ;  /* 0x0000041bff097984 */ /* 0x000e680008000800 */
[----:B------:R-:W2:Y:S04]  /*47f0*/  LDS R10, [UR27+0x8] ;  /* 0x0000081bff0a7984 */ /* 0x000ea80008000800 */
[----:B------:R-:W3:Y:S01]  /*4800*/  LDS R11, [UR27+0xc] ;  /* 0x00000c1bff0b7984 */ /* 0x000ee20008000800 */
[----:B------:R-:W-:-:S02]  /*4810*/  UIADD3 UR27, UPT, UPT, UR5, UR23, URZ ;  /* 0x00000017051b7290 */ /* 0x000fc4000fffe0ff */
[----:B------:R-:W-:Y:S02]  /*4820*/  UIADD3 UR23, UPT, UPT, UR23, 0x4, URZ ;  /* 0x0000000417177890 */ /* 0x000fe4000fffe0ff */
[----:B------:R-:W-:-:S04]  /*4830*/  ULEA UR27, UR27, UR10, 0x2 ;  /* 0x0000000a1b1b7291 */ /* 0x000fc8000f8e10ff */
[----:B------:R-:W-:-:S05]  /*4840*/  ISETP.NE.AND P2, PT, R6, UR23, PT ;  /* 0x0000001706007c0c */ /* 0x000fca000bf45270 */
[----:B0-----:R4:W-:Y:S04]  /*4850*/  STL [UR27], R8 ;  /* 0x00000008ff007987 */ /* 0x0019e8000810081b */
[----:B-1----:R4:W-:Y:S04]  /*4860*/  STL [UR27+0x4], R9 ;  /* 0x00000409ff007987 */ /* 0x0029e8000810081b */
[----:B--2---:R4:W-:Y:S04]  /*4870*/  STL [UR27+0x8], R10 ;  /* 0x0000080aff007987 */ /* 0x0049e8000810081b */
[----:B---3--:R4:W-:Y:S01]  /*4880*/  STL [UR27+0xc], R11 ;  /* 0x00000c0bff007987 */ /* 0x0089e2000810081b */
[----:B------:R-:W-:Y:S05]  /*4890*/  @P2 BRA `(.L_x_55) ;  /* 0xfffffffc00c42947 */ /* 0x000fea000383ffff */
.L_x_50:
[----:B------:R-:W-:Y:S05]  /*48a0*/  @P4 BRA `(.L_x_56) ;  /* 0xfffffff400a44947 */ /* 0x000fea000383ffff */
[----:B------:R-:W1:Y:S01]  /*48b0*/  S2UR UR22, SR_CgaCtaId ;  /* 0x00000000001679c3 */ /* 0x000e620000008800 */
[----:B------:R-:W-:Y:S01]  /*48c0*/  UMOV UR21, 0x400 ;  /* 0x0000040000157882 */ /* 0x000fe20000000000 */
[----:B------:R-:W-:Y:S01]  /*48d0*/  UIADD3 UR19, UPT, UPT, UR19, 0x1, URZ ;  /* 0x0000000113137890 */ /* 0x000fe2000fffe0ff */
[----:B------:R-:W-:Y:S01]  /*48e0*/  FADD R2, R12, R2 ;  /* 0x000000020c027221 */ /* 0x000fe20000000000 */
[----:B------:R-:W-:Y:S02]  /*48f0*/  UIADD3 UR21, UPT, UPT, UR21, 0x30, URZ ;  /* 0x0000003015157890 */ /* 0x000fe4000fffe0ff */
[----:B------:R-:W-:Y:S02]  /*4900*/  UISETP.NE.AND UP0, UPT, UR19, UR33, UPT ;  /* 0x000000211300728c */ /* 0x000fe4000bf05270 */
[----:B-1----:R-:W-:-:S04]  /*4910*/  ULEA UR21, UR22, UR21, 0x18 ;  /* 0x0000001516157291 */ /* 0x002fc8000f8ec0ff */
[----:B------:R-:W-:-:S09]  /*4920*/  ULEA UR20, UR20, UR21, 0x2 ;  /* 0x0000001514147291 */ /* 0x000fd2000f8e10ff */
[----:B0-2-4-:R-:W0:Y:S02]  /*4930*/  LDS R8, [UR20] ;  /* 0x00000014ff087984 */ /* 0x015e240008000800 */
[----:B0-----:R-:W-:Y:S01]  /*4940*/  FFMA R3, R12, R8, R3 ;  /* 0x000000080c037223 */ /* 0x001fe20000000003 */
[----:B------:R-:W-:Y:S06]  /*4950*/  BRA.U UP0, `(.L_x_57) ;  /* 0xfffffff5006c7547 */ /* 0x000fec000b83ffff */
[----:B------:R-:W-:Y:S05]  /*4960*/  @!P3 BRA `(.L_x_58) ;  /* 0xfffffff40054b947 */ /* 0x000fea000383ffff */
.L_x_23:
[----:B------:R-:W-:Y:S05]  /*4970*/  BSYNC.RECONVERGENT B0 ;  /* 0x0000000000007941 */ /* 0x000fea0003800200 */
.L_x_22:
[----:B------:R-:W-:Y:S06]  /*4980*/  BAR.SYNC.DEFER_BLOCKING 0x0 ;  /* 0x0000000000007b1d */ /* 0x000fec0000010000 */
[----:B------:R-:W-:Y:S04]  /*4990*/  BSSY.RECONVERGENT B0, `(.L_x_59) ;  /* 0x000005f000007945 */ /* 0x000fe80003800200 */
[----:B------:R-:W-:Y:S05]  /*49a0*/  @!P1 BRA `(.L_x_60) ;  /* 0x0000000400749947 */ /* 0x000fea0003800000 */
[----:B------:R-:W-:-:S05]  /*49b0*/  UMOV UR18, UR7 ;  /* 0x0000000700127c82 */ /* 0x000fca0008000000 */
.L_x_66:
[----:B0-----:R-:W0:Y:S01]  /*49c0*/  LDCU UR22, c[0x0][0x39c] ;  /* 0x00007380ff1677ac */ /* 0x001e220008000800 */
[----:B------:R-:W-:Y:S01]  /*49d0*/  UIADD3 UR21, UPT, UPT, -UR7, UR18, URZ ;  /* 0x0000001207157290 */ /* 0x000fe2000fffe1ff */
[----:B------:R-:W-:Y:S01]  /*49e0*/  UMOV UR4, URZ ;  /* 0x000000ff00047c82 */ /* 0x000fe20008000000 */
[----:B0-----:R-:W-:-:S09]  /*49f0*/  UISETP.GE.U32.AND UP0, UPT, UR22, 0x8, UPT ;  /* 0x000000081600788c */ /* 0x001fd2000bf06070 */
[----:B-123--:R-:W-:Y:S05]  /*4a00*/  BRA.U !UP0, `(.L_x_61) ;  /* 0x0000000108747547 */ /* 0x00efea000b800000 */
[----:B------:R-:W0:Y:S01]  /*4a10*/  S2UR UR19, SR_CgaCtaId ;  /* 0x00000000001379c3 */ /* 0x000e220000008800 */
[----:B------:R-:W-:Y:S02]  /*4a20*/  UMOV UR4, 0x400 ;  /* 0x0000040000047882 */ /* 0x000fe40000000000 */
[----:B------:R-:W-:-:S04]  /*4a30*/  UIADD3 UR4, UPT, UPT, UR4, 0x30, URZ ;  /* 0x0000003004047890 */ /* 0x000fc8000fffe0ff */
[----:B0-----:R-:W-:-:S03]  /*4a40*/  ULEA UR23, UR19, UR4, 0x18 ;  /* 0x0000000413177291 */ /* 0x001fc6000f8ec0ff */
[----:B------:R-:W-:-:S09]  /*4a50*/  UMOV UR4, URZ ;  /* 0x000000ff00047c82 */ /* 0x000fd20008000000 */
.L_x_62:
[----:B------:R-:W-:Y:S02]  /*4a60*/  UIMAD UR19, UR18, UR22, UR4 ;  /* 0x00000016121372a4 */ /* 0x000fe4000f8e0204 */
[----:B------:R-:W-:Y:S02]  /*4a70*/  UIMAD UR20, UR21, UR22, UR4 ;  /* 0x00000016151472a4 */ /* 0x000fe4000f8e0204 */
[----:B------:R-:W-:Y:S02]  /*4a80*/  ULEA UR19, UR19, UR23, 0x2 ;  /* 0x0000001713137291 */ /* 0x000fe4000f8e10ff */
[----:B------:R-:W-:Y:S02]  /*4a90*/  ULEA UR20, UR20, UR23, 0x2 ;  /* 0x0000001714147291 */ /* 0x000fe4000f8e10ff */
[----:B------:R-:W-:-:S04]  /*4aa0*/  UIADD3 UR4, UPT, UPT, UR4, 0x8, URZ ;  /* 0x0000000804047890 */ /* 0x000fc8000fffe0ff */
[----:B------:R-:W-:Y:S01]  /*4ab0*/  UISETP.NE.AND UP0, UPT, UR4, UR8, UPT ;  /* 0x000000080400728c */ /* 0x000fe2000bf05270 */
[----:B0-----:R-:W0:Y:S04]  /*4ac0*/  LDS R8, [UR19] ;  /* 0x00000013ff087984 */ /* 0x001e280008000800 */
[----:B0-----:R-:W-:Y:S04]  /*4ad0*/  STS [UR20], R8 ;  /* 0x00000008ff007988 */ /* 0x001fe80008000814 */
[----:B------:R-:W0:Y:S04]  /*4ae0*/  LDS R9, [UR19+0x4] ;  /* 0x00000413ff097984 */ /* 0x000e280008000800 */
[----:B0-----:R-:W-:Y:S04]  /*4af0*/  STS [UR20+0x4], R9 ;  /* 0x00000409ff007988 */ /* 0x001fe80008000814 */
        /* <DEDUP_REMOVED lines=11> */
[----:B0-----:R0:W-:Y:S01]  /*4bb0*/  STS [UR20+0x1c], R9 ;  /* 0x00001c09ff007988 */ /* 0x0011e20008000814 */
[----:B------:R-:W-:Y:S05]  /*4bc0*/  BRA.U UP0, `(.L_x_62) ;  /* 0xfffffffd00a47547 */ /* 0x000fea000b83ffff */
[----:B------:R-:W-:-:S05]  /*4bd0*/  UMOV UR4, UR8 ;  /* 0x0000000800047c82 */ /* 0x000fca0008000000 */
.L_x_61:
[----:B------:R-:W-:-:S09]  /*4be0*/  ULOP3.LUT UP0, UR19, UR22, 0x7, URZ, 0xc0, !UPT ;  /* 0x0000000716137892 */ /* 0x000fd2000f80c0ff */
[----:B------:R-:W-:Y:S05]  /*4bf0*/  BRA.U !UP0, `(.L_x_63) ;  /* 0x0000000108c87547 */ /* 0x000fea000b800000 */
[----:B------:R-:W-:Y:S02]  /*4c00*/  UIADD3 UR19, UPT, UPT, UR19, -0x1, URZ ;  /* 0xffffffff13137890 */ /* 0x000fe4000fffe0ff */
[----:B------:R-:W-:Y:S02]  /*4c10*/  ULOP3.LUT UP1, UR26, UR22, 0x3, URZ, 0xc0, !UPT ;  /* 0x00000003161a7892 */ /* 0x000fe4000f82c0ff */
[----:B------:R-:W-:-:S09]  /*4c20*/  UISETP.GE.U32.AND UP0, UPT, UR19, 0x3, UPT ;  /* 0x000000031300788c */ /* 0x000fd2000bf06070 */
[----:B------:R-:W-:Y:S05]  /*4c30*/  BRA.U !UP0, `(.L_x_64) ;  /* 0x0000000108447547 */ /* 0x000fea000b800000 */
[----:B------:R-:W1:Y:S01]  /*4c40*/  S2UR UR23, SR_CgaCtaId ;  /* 0x00000000001779c3 */ /* 0x000e620000008800 */
[----:B------:R-:W-:Y:S02]  /*4c50*/  UMOV UR19, 0x400 ;  /* 0x0000040000137882 */ /* 0x000fe40000000000 */
[----:B------:R-:W-:Y:S02]  /*4c60*/  UIADD3 UR20, UPT, UPT, UR19, 0x30, URZ ;  /* 0x0000003013147890 */ /* 0x000fe4000fffe0ff */
[----:B------:R-:W-:Y:S02]  /*4c70*/  UIMAD UR19, UR18, UR22, UR4 ;  /* 0x00000016121372a4 */ /* 0x000fe4000f8e0204 */
[----:B-1----:R-:W-:Y:S02]  /*4c80*/  ULEA UR23, UR23, UR20, 0x18 ;  /* 0x0000001417177291 */ /* 0x002fe4000f8ec0ff */
[----:B------:R-:W-:Y:S02]  /*4c90*/  UIMAD UR20, UR21, UR22, UR4 ;  /* 0x00000016151472a4 */ /* 0x000fe4000f8e0204 */
[----:B------:R-:W-:-:S02]  /*4ca0*/  ULEA UR19, UR19, UR23, 0x2 ;  /* 0x0000001713137291 */ /* 0x000fc4000f8e10ff */
[----:B------:R-:W-:Y:S02]  /*4cb0*/  ULEA UR20, UR20, UR23, 0x2 ;  /* 0x0000001714147291 */ /* 0x000fe4000f8e10ff */
[----:B------:R-:W-:-:S05]  /*4cc0*/  UIADD3 UR4, UPT, UPT, UR4, 0x4, URZ ;  /* 0x0000000404047890 */ /* 0x000fca000fffe0ff */
[----:B------:R-:W1:Y:S04]  /*4cd0*/  LDS R8, [UR19] ;  /* 0x00000013ff087984 */ /* 0x000e680008000800 */
[----:B-1----:R-:W-:Y:S04]  /*4ce0*/  STS [UR20], R8 ;  /* 0x00000008ff007988 */ /* 0x002fe80008000814 */
[----:B0-----:R-:W0:Y:S04]  /*4cf0*/  LDS R9, [UR19+0x4] ;  /* 0x00000413ff097984 */ /* 0x001e280008000800 */
[----:B0-----:R-:W-:Y:S04]  /*4d00*/  STS [UR20+0x4], R9 ;  /* 0x00000409ff007988 */ /* 0x001fe80008000814 */
[----:B------:R-:W0:Y:S04]  /*4d10*/  LDS R10, [UR19+0x8] ;  /* 0x00000813ff0a7984 */ /* 0x000e280008000800 */
[----:B0-----:R-:W-:Y:S04]  /*4d20*/  STS [UR20+0x8], R10 ;  /* 0x0000080aff007988 */ /* 0x001fe80008000814 */
[----:B------:R-:W0:Y:S04]  /*4d30*/  LDS R11, [UR19+0xc] ;  /* 0x00000c13ff0b7984 */ /* 0x000e280008000800 */
[----:B0-----:R1:W-:Y:S02]  /*4d40*/  STS [UR20+0xc], R11 ;  /* 0x00000c0bff007988 */ /* 0x0013e40008000814 */
.L_x_64:
[----:B------:R-:W-:Y:S05]  /*4d50*/  BRA.U !UP1, `(.L_x_63) ;  /* 0x0000000109707547 */ /* 0x000fea000b800000 */
[----:B------:R-:W-:Y:S02]  /*4d60*/  UISETP.NE.AND UP0, UPT, UR26, 0x1, UPT ;  /* 0x000000011a00788c */ /* 0x000fe4000bf05270 */
[----:B------:R-:W-:-:S04]  /*4d70*/  ULOP3.LUT UR19, UR22, 0x1, URZ, 0xc0, !UPT ;  /* 0x0000000116137892 */ /* 0x000fc8000f8ec0ff */
[----:B------:R-:W-:-:S03]  /*4d80*/  UISETP.NE.U32.AND UP1, UPT, UR19, 0x1, UPT ;  /* 0x000000011300788c */ /* 0x000fc6000bf25070 */
[----:B------:R-:W-:Y:S08]  /*4d90*/  BRA.U !UP0, `(.L_x_65) ;  /* 0x0000000108347547 */ /* 0x000ff0000b800000 */
[----:B------:R-:W2:Y:S01]  /*4da0*/  S2UR UR23, SR_CgaCtaId ;  /* 0x00000000001779c3 */ /* 0x000ea20000008800 */
[----:B------:R-:W-:Y:S02]  /*4db0*/  UMOV UR19, 0x400 ;  /* 0x0000040000137882 */ /* 0x000fe40000000000 */
[----:B------:R-:W-:Y:S02]  /*4dc0*/  UIADD3 UR20, UPT, UPT, UR19, 0x30, URZ ;  /* 0x0000003013147890 */ /* 0x000fe4000fffe0ff */
[----:B------:R-:W-:Y:S02]  /*4dd0*/  UIMAD UR19, UR18, UR22, UR4 ;  /* 0x00000016121372a4 */ /* 0x000fe4000f8e0204 */
[----:B--2---:R-:W-:Y:S02]  /*4de0*/  ULEA UR20, UR23, UR20, 0x18 ;  /* 0x0000001417147291 */ /* 0x004fe4000f8ec0ff */
[----:B------:R-:W-:Y:S02]  /*4df0*/  UIMAD UR23, UR21, UR22, UR4 ;  /* 0x00000016151772a4 */ /* 0x000fe4000f8e0204 */
[----:B------:R-:W-:-:S02]  /*4e00*/  ULEA UR19, UR19, UR20, 0x2 ;  /* 0x0000001413137291 */ /* 0x000fc4000f8e10ff */
[----:B------:R-:W-:Y:S02]  /*4e10*/  ULEA UR23, UR23, UR20, 0x2 ;  /* 0x0000001417177291 */ /* 0x000fe4000f8e10ff */
[----:B------:R-:W-:-:S05]  /*4e20*/  UIADD3 UR4, UPT, UPT, UR4, 0x2, URZ ;  /* 0x0000000204047890 */ /* 0x000fca000fffe0ff */
[----:B------:R-:W2:Y:S04]  /*4e30*/  LDS R8, [UR19] ;  /* 0x00000013ff087984 */ /* 0x000ea80008000800 */
[----:B--2---:R-:W-:Y:S04]  /*4e40*/  STS [UR23], R8 ;  /* 0x00000008ff007988 */ /* 0x004fe80008000817 */
[----:B0-----:R-:W0:Y:S04]  /*4e50*/  LDS R9, [UR19+0x4] ;  /* 0x00000413ff097984 */ /* 0x001e280008000800 */
[----:B0-----:R2:W-:Y:S02]  /*4e60*/  STS [UR23+0x4], R9 ;  /* 0x00000409ff007988 */ /* 0x0015e40008000817 */
.L_x_65:
[----:B------:R-:W-:Y:S05]  /*4e70*/  BRA.U UP1, `(.L_x_63) ;  /* 0x0000000101287547 */ /* 0x000fea000b800000 */
[----:B------:R-:W3:Y:S01]  /*4e80*/  S2UR UR23, SR_CgaCtaId ;  /* 0x00000000001779c3 */ /* 0x000ee20000008800 */
[----:B------:R-:W-:Y:S02]  /*4e90*/  UMOV UR19, 0x400 ;  /* 0x0000040000137882 */ /* 0x000fe40000000000 */
[----:B------:R-:W-:Y:S02]  /*4ea0*/  UIADD3 UR20, UPT, UPT, UR19, 0x30, URZ ;  /* 0x0000003013147890 */ /* 0x000fe4000fffe0ff */
[----:B------:R-:W-:Y:S02]  /*4eb0*/  UIMAD UR19, UR18, UR22, UR4 ;  /* 0x00000016121372a4 */ /* 0x000fe4000f8e0204 */
[----:B------:R-:W-:Y:S02]  /*4ec0*/  UIMAD UR4, UR21, UR22, UR4 ;  /* 0x00000016150472a4 */ /* 0x000fe4000f8e0204 */
[----:B---3--:R-:W-:-:S04]  /*4ed0*/  ULEA UR20, UR23, UR20, 0x18 ;  /* 0x0000001417147291 */ /* 0x008fc8000f8ec0ff */
[----:B------:R-:W-:Y:S02]  /*4ee0*/  ULEA UR19, UR19, UR20, 0x2 ;  /* 0x0000001413137291 */ /* 0x000fe4000f8e10ff */
[----:B------:R-:W-:-:S07]  /*4ef0*/  ULEA UR4, UR4, UR20, 0x2 ;  /* 0x0000001404047291 */ /* 0x000fce000f8e10ff */
[----:B------:R-:W3:Y:S04]  /*4f00*/  LDS R8, [UR19] ;  /* 0x00000013ff087984 */ /* 0x000ee80008000800 */
[----:B---3--:R3:W-:Y:S02]  /*4f10*/  STS [UR4], R8 ;  /* 0x00000008ff007988 */ /* 0x0087e40008000804 */
.L_x_63:
[----:B------:R-:W4:Y:S01]  /*4f20*/  LDCU UR4, c[0x0][0x398] ;  /* 0x00007300ff0477ac */ /* 0x000f220008000800 */
[----:B------:R-:W-:Y:S02]  /*4f30*/  UIADD3 UR18, UPT, UPT, UR18, 0x1, URZ ;  /* 0x0000000112127890 */ /* 0x000fe4000fffe0ff */
[----:B----4-:R-:W-:-:S04]  /*4f40*/  ULEA UR4, UR4, 0xfffffffe, 0x1 ;  /* 0xfffffffe04047891 */ /* 0x010fc8000f8e08ff */
[----:B------:R-:W-:-:S04]  /*4f50*/  ULEA.HI.SX32 UR4, UR4, UR7, 0x1f ;  /* 0x0000000704047291 */ /* 0x000fc8000f8ffaff */
[----:B------:R-:W-:-:S09]  /*4f60*/  UISETP.GE.AND UP0, UPT, UR18, UR4, UPT ;  /* 0x000000041200728c */ /* 0x000fd2000bf06270 */
[----:B------:R-:W-:Y:S05]  /*4f70*/  BRA.U !UP0, `(.L_x_66) ;  /* 0xfffffff908907547 */ /* 0x000fea000b83ffff */
.L_x_60:
[----:B------:R-:W-:Y:S05]  /*4f80*/  BSYNC.RECONVERGENT B0 ;  /* 0x0000000000007941 */ /* 0x000fea0003800200 */
.L_x_59:
[----:B------:R-:W-:Y:S01]  /*4f90*/  BAR.SYNC.DEFER_BLOCKING 0x0 ;  /* 0x0000000000007b1d */ /* 0x000fe20000010000 */
[----:B------:R-:W-:-:S05]  /*4fa0*/  ISETP.NE.AND P2, PT, R7, RZ, PT ;  /* 0x000000ff0700720c */ /* 0x000fca0003f45270 */
[----:B------:R-:W-:Y:S08]  /*4fb0*/  BSSY.RECONVERGENT B0, `(.L_x_67) ;  /* 0x00000c0000007945 */ /* 0x000ff00003800200 */
[----:B------:R-:W-:Y:S05]  /*4fc0*/  @!P2 BRA `(.L_x_68) ;  /* 0x0000000800f8a947 */ /* 0x000fea0003800000 */
[----:B------:R-:W4:Y:S01]  /*4fd0*/  LDCU UR20, c[0x0][0x39c] ;  /* 0x00007380ff1477ac */ /* 0x000f220008000800 */
[----:B------:R-:W-:Y:S01]  /*4fe0*/  HFMA2 R13, -RZ, RZ, 0, 0 ;  /* 0x00000000ff0d7431 */ /* 0x000fe200000001ff */
[----:B----4-:R-:W-:-:S04]  /*4ff0*/  UIADD3 UR4, UPT, UPT, UR20, -0x1, URZ ;  /* 0xffffffff14047890 */ /* 0x010fc8000fffe0ff */
[----:B------:R-:W-:-:S09]  /*5000*/  UISETP.GE.U32.AND UP0, UPT, UR4, 0xf, UPT ;  /* 0x0000000f0400788c */ /* 0x000fd2000bf06070 */
[----:B------:R-:W-:Y:S05]  /*5010*/  BRA.U !UP0, `(.L_x_69) ;  /* 0x0000000508407547 */ /* 0x000fea000b800000 */
[----:B------:R-:W4:Y:S01]  /*5020*/  S2UR UR18, SR_CgaCtaId ;  /* 0x00000000001279c3 */ /* 0x000f220000008800 */
[----:B---3--:R-:W3:Y:S01]  /*5030*/  S2R R8, SR_TID.X ;  /* 0x0000000000087919 */ /* 0x008ee20000002100 */
[----:B------:R-:W-:Y:S01]  /*5040*/  UMOV UR4, 0x400 ;  /* 0x0000040000047882 */ /* 0x000fe20000000000 */
[----:B0-2---:R-:W-:Y:S01]  /*5050*/  IADD3 R9, PT, PT, R5, UR17, RZ ;  /* 0x0000001105097c10 */ /* 0x005fe2000fffe0ff */
[----:B------:R-:W-:Y:S02]  /*5060*/  UIADD3 UR4, UPT, UPT, UR4, 0x30, URZ ;  /* 0x0000003004047890 */ /* 0x000fe4000fffe0ff */
[----:B------:R-:W-:Y:S02]  /*5070*/  ULOP3.LUT UR19, UR20, 0x7ffffff0, URZ, 0xc0, !UPT ;  /* 0x7ffffff014137892 */ /* 0x000fe4000f8ec0ff */
[----:B----4-:R-:W-:-:S03]  /*5080*/  ULEA UR18, UR18, UR4, 0x18 ;  /* 0x0000000412127291 */ /* 0x010fc6000f8ec0ff */
[----:B------:R-:W-:-:S09]  /*5090*/  UMOV UR4, URZ ;  /* 0x000000ff00047c82 */ /* 0x000fd20008000000 */
.L_x_70:
[----:B0-----:R-:W1:Y:S01]  /*50a0*/  LDC.64 R14, c[0x0][0x380] ;  /* 0x0000e000ff0e7b82 */ /* 0x001e620000000a00 */
[----:B------:R-:W-:-:S04]  /*50b0*/  IMAD.U32 R13, RZ, RZ, UR4 ;  /* 0x00000004ff0d7e24 */ /* 0x000fc8000f8e00ff */
[----:B------:R-:W-:-:S05]  /*50c0*/  IMAD R25, R9, UR20, R13 ;  /* 0x0000001409197c24 */ /* 0x000fca000f8e020d */
[C---:B------:R-:W-:Y:S02]  /*50d0*/  IADD3 R17, PT, PT, R25.reuse, 0x1, RZ ;  /* 0x0000000119117810 */ /* 0x040fe40007ffe0ff */
[C---:B------:R-:W-:Y:S01]  /*50e0*/  IADD3 R27, PT, PT, R25.reuse, 0x3, RZ ;  /* 0x00000003191b7810 */ /* 0x040fe20007ffe0ff */
[----:B-1----:R-:W-:-:S05]  /*50f0*/  IMAD.WIDE.U32 R10, R25, 0x4, R14 ;  /* 0x00000004190a7825 */ /* 0x002fca00078e000e */
[----:B------:R3:W2:Y:S01]  /*5100*/  LDG.E R19, desc[UR24][R10.64] ;  /* 0x000000180a137981 */ /* 0x0006a2000c1e1900 */
[----:B------:R-:W-:Y:S01]  /*5110*/  IMAD.WIDE.U32 R16, R17, 0x4, R14 ;  /* 0x0000000411107825 */ /* 0x000fe200078e000e */
[----:B------:R-:W-:-:S03]  /*5120*/  IADD3 R29, PT, PT, R25, 0x2, RZ ;  /* 0x00000002191d7810 */ /* 0x000fc60007ffe0ff */
[--C-:B------:R-:W-:Y:S01]  /*5130*/  IMAD.WIDE.U32 R26, R27, 0x4, R14.reuse ;  /* 0x000000041b1a7825 */ /* 0x100fe200078e000e */
[----:B------:R0:W4:Y:S03]  /*5140*/  LDG.E R18, desc[UR24][R16.64] ;  /* 0x0000001810127981 */ /* 0x000126000c1e1900 */
[----:B------:R-:W-:Y:S02]  /*5150*/  IMAD.WIDE.U32 R28, R29, 0x4, R14 ;  /* 0x000000041d1c7825 */ /* 0x000fe400078e000e */
[----:B------:R1:W5:Y:S04]  /*5160*/  LDG.E R27, desc[UR24][R26.64] ;  /* 0x000000181a1b7981 */ /* 0x000368000c1e1900 */
[----:B------:R-:W5:Y:S01]  /*5170*/  LDG.E R29, desc[UR24][R28.64] ;  /* 0x000000181c1d7981 */ /* 0x000f62000c1e1900 */
[----:B------:R-:W-:-:S02]  /*5180*/  IADD3 R21, PT, PT, R25, 0x5, RZ ;  /* 0x0000000519157810 */ /* 0x000fc40007ffe0ff */
[----:B------:R-:W-:Y:S01]  /*5190*/  IADD3 R24, PT, PT, R25, 0x6, RZ ;  /* 0x0000000619187810 */ /* 0x000fe20007ffe0ff */
[----:B---3--:R-:W-:Y:S02]  /*51a0*/  IMAD R11, R8, UR20, R13 ;  /* 0x00000014080b7c24 */ /* 0x008fe4000f8e020d */
[----:B------:R-:W-:-:S04]  /*51b0*/  IMAD.WIDE.U32 R20, R21, 0x4, R14 ;  /* 0x0000000415147825 */ /* 0x000fc800078e000e */
[--C-:B0-----:R-:W-:Y:S01]  /*51c0*/  IMAD.WIDE.U32 R16, R24, 0x4, R14.reuse ;  /* 0x0000000418107825 */ /* 0x101fe200078e000e */
[C---:B------:R-:W-:Y:S01]  /*51d0*/  IADD3 R24, PT, PT, R25.reuse, 0x7, RZ ;  /* 0x0000000719187810 */ /* 0x040fe20007ffe0ff */
[----:B------:R0:W3:Y:S02]  /*51e0*/  LDG.E R13, desc[UR24][R20.64] ;  /* 0x00000018140d7981 */ /* 0x0000e4000c1e1900 */
[C---:B------:R-:W-:Y:S02]  /*51f0*/  VIADD R23, R25.reuse, 0x4 ;  /* 0x0000000419177836 */ /* 0x040fe40000000000 */
[----:B-1----:R-:W-:Y:S01]  /*5200*/  VIADD R26, R25, 0x8 ;  /* 0x00000008191a7836 */ /* 0x002fe20000000000 */
[----:B------:R-:W-:Y:S01]  /*5210*/  LEA R11, R11, UR18, 0x2 ;  /* 0x000000120b0b7c11 */ /* 0x000fe2000f8e10ff */
[--C-:B------:R-:W-:Y:S01]  /*5220*/  IMAD.WIDE.U32 R22, R23, 0x4, R14.reuse ;  /* 0x0000000417167825 */ /* 0x100fe200078e000e */
[----:B------:R1:W3:Y:S03]  /*5230*/  LDG.E R28, desc[UR24][R16.64] ;  /* 0x00000018101c7981 */ /* 0x0002e6000c1e1900 */
[--C-:B0-----:R-:W-:Y:S01]  /*5240*/  IMAD.WIDE.U32 R20, R24, 0x4, R14.reuse ;  /* 0x0000000418147825 */ /* 0x101fe200078e000e */
[----:B------:R-:W-:Y:S01]  /*5250*/  IADD3 R24, PT, PT, R25, 0x9, RZ ;  /* 0x0000000919187810 */ /* 0x000fe20007ffe0ff */
[----:B------:R0:W3:Y:S02]  /*5260*/  LDG.E R10, desc[UR24][R22.64] ;  /* 0x00000018160a7981 */ /* 0x0000e4000c1e1900 */
[----:B-1----:R-:W-:-:S02]  /*5270*/  IMAD.WIDE.U32 R16, R26, 0x4, R14 ;  /* 0x000000041a107825 */ /* 0x002fc400078e000e */
[----:B------:R-:W3:Y:S02]  /*5280*/  LDG.E R26, desc[UR24][R20.64] ;  /* 0x00000018141a7981 */ /* 0x000ee4000c1e1900 */
[----:B0-----:R-:W-:Y:S02]  /*5290*/  IMAD.WIDE.U32 R22, R24, 0x4, R14 ;  /* 0x0000000418167825 */ /* 0x001fe400078e000e */
[----:B------:R0:W3:Y:S04]  /*52a0*/  LDG.E R24, desc[UR24][R16.64] ;  /* 0x0000001810187981 */ /* 0x0000e8000c1e1900 */
[----:B------:R-:W3:Y:S01]  /*52b0*/  LDG.E R22, desc[UR24][R22.64] ;  /* 0x0000001816167981 */ /* 0x000ee2000c1e1900 */
[----:B0-----:R-:W-:-:S04]  /*52c0*/  VIADD R17, R25, 0xc ;  /* 0x0000000c19117836 */ /* 0x001fc80000000000 */
[----:B------:R-:W-:-:S05]  /*52d0*/  IMAD.WIDE.U32 R16, R17, 0x4, R14 ;  /* 0x0000000411107825 */ /* 0x000fca00078e000e */
[----:B------:R0:W3:Y:S02]  /*52e0*/  LDG.E R23, desc[UR24][R16.64] ;  /* 0x0000001810177981 */ /* 0x0000e4000c1e1900 */
[----:B0-----:R-:W-:-:S05]  /*52f0*/  IADD3 R17, PT, PT, R25, 0xe, RZ ;  /* 0x0000000e19117810 */ /* 0x001fca0007ffe0ff */
[----:B------:R-:W-:Y:S01]  /*5300*/  IMAD.WIDE.U32 R16, R17, 0x4, R14 ;  /* 0x0000000411107825 */ /* 0x000fe200078e000e */
[----:B--2---:R0:W-:Y:S02]  /*5310*/  STS [R11], R19 ;  /* 0x000000130b007388 */ /* 0x0041e40000000800 */
[----:B0-----:R-:W-:-:S05]  /*5320*/  IADD3 R19, PT, PT, R25, 0xa, RZ ;  /* 0x0000000a19137810 */ /* 0x001fca0007ffe0ff */
[--C-:B------:R-:W-:Y:S01]  /*5330*/  IMAD.WIDE.U32 R20, R19, 0x4, R14.reuse ;  /* 0x0000000413147825 */ /* 0x100fe200078e000e */
[----:B------:R-:W-:Y:S01]  /*5340*/  IADD3 R19, PT, PT, R25, 0xb, RZ ;  /* 0x0000000b19137810 */ /* 0x000fe20007ffe0ff */
[----:B----4-:R0:W-:Y:S04]  /*5350*/  STS [R11+0x4], R18 ;  /* 0x000004120b007388 */ /* 0x0101e80000000800 */
[----:B-----5:R1:W-:Y:S04]  /*5360*/  STS [R11+0xc], R27 ;  /* 0x00000c1b0b007388 */ /* 0x0203e80000000800 */
[----:B------:R-:W2:Y:S01]  /*5370*/  LDG.E R20, desc[UR24][R20.64] ;  /* 0x0000001814147981 */ /* 0x000ea2000c1e1900 */
[----:B0-----:R-:W-:Y:S01]  /*5380*/  IMAD.WIDE.U32 R18, R19, 0x4, R14 ;  /* 0x0000000413127825 */ /* 0x001fe200078e000e */
[----:B-1----:R-:W-:-:S02]  /*5390*/  IADD3 R27, PT, PT, R25, 0xd, RZ ;  /* 0x0000000d191b7810 */ /* 0x002fc40007ffe0ff */
[----:B------:R-:W-:Y:S02]  /*53a0*/  IADD3 R25, PT, PT, R25, 0xf, RZ ;  /* 0x0000000f19197810 */ /* 0x000fe40007ffe0ff */
[----:B------:R0:W4:Y:S04]  /*53b0*/  LDG.E R21, desc[UR24][R18.64] ;  /* 0x0000001812157981 */ /* 0x000128000c1e1900 */
[----:B------:R1:W-:Y:S01]  /*53c0*/  STS [R11+0x8], R29 ;  /* 0x0000081d0b007388 */ /* 0x0003e20000000800 */
[----:B0-----:R-:W-:-:S04]  /*53d0*/  IMAD.WIDE.U32 R18, R27, 0x4, R14 ;  /* 0x000000041b127825 */ /* 0x001fc800078e000e */
[----:B------:R-:W-:Y:S01]  /*53e0*/  IMAD.WIDE.U32 R14, R25, 0x4, R14 ;  /* 0x00000004190e7825 */ /* 0x000fe200078e000e */
[----:B-1----:R-:W5:Y:S04]  /*53f0*/  LDG.E R29, desc[UR24][R18.64] ;  /* 0x00000018121d7981 */ /* 0x002f68000c1e1900 */
[----:B------:R-:W5:Y:S04]  /*5400*/  LDG.E R25, desc[UR24][R16.64] ;  /* 0x0000001810197981 */ /* 0x000f68000c1e1900 */
[----:B------:R-:W5:Y:S04]  /*5410*/  LDG.E R14, desc[UR24][R14.64] ;  /* 0x000000180e0e7981 */ /* 0x000f68000c1e1900 */
[----:B---3--:R0:W-:Y:S04]  /*5420*/  STS [R11+0x10], R10 ;  /* 0x0000100a0b007388 */ /* 0x0081e80000000800 */
[----:B------:R0:W-:Y:S04]  /*5430*/  STS [R11+0x14], R13 ;  /* 0x0000140d0b007388 */ /* 0x0001e80000000800 */
[----:B------:R0:W-:Y:S04]  /*5440*/  STS [R11+0x18], R28 ;  /* 0x0000181c0b007388 */ /* 0x0001e80000000800 */
[----:B------:R0:W-:Y:S04]  /*5450*/  STS [R11+0x1c], R26 ;  /* 0x00001c1a0b007388 */ /* 0x0001e80000000800 */
[----:B------:R0:W-:Y:S04]  /*5460*/  STS [R11+0x20], R24 ;  /* 0x000020180b007388 */ /* 0x0001e80000000800 */
[----:B------:R0:W-:Y:S04]  /*5470*/  STS [R11+0x24], R22 ;  /* 0x000024160b007388 */ /* 0x0001e80000000800 */
[----:B------:R0:W-:Y:S01]  /*5480*/  STS [R11+0x30], R23 ;  /* 0x000030170b007388 */ /* 0x0001e20000000800 */
[----:B------:R-:W-:-:S04]  /*5490*/  UIADD3 UR4, UPT, UPT, UR4, 0x10, URZ ;  /* 0x0000001004047890 */ /* 0x000fc8000fffe0ff */
[----:B------:R-:W-:Y:S01]  /*54a0*/  UISETP.NE.AND UP0, UPT, UR4, UR19, UPT ;  /* 0x000000130400728c */ /* 0x000fe2000bf05270 */
[----:B--2---:R0:W-:Y:S04]  /*54b0*/  STS [R11+0x28], R20 ;  /* 0x000028140b007388 */ /* 0x0041e80000000800 */
[----:B----4-:R0:W-:Y:S04]  /*54c0*/  STS [R11+0x2c], R21 ;  /* 0x00002c150b007388 */ /* 0x0101e80000000800 */
[----:B-----5:R0:W-:Y:S04]  /*54d0*/  STS [R11+0x34], R29 ;  /* 0x0000341d0b007388 */ /* 0x0201e80000000800 */
[----:B------:R0:W-:Y:S04]  /*54e0*/  STS [R11+0x38], R25 ;  /* 0x000038190b007388 */ /* 0x0001e80000000800 */
[----:B------:R0:W-:Y:S01]  /*54f0*/  STS [R11+0x3c], R14 ;  /* 0x00003c0e0b007388 */ /* 0x0001e20000000800 */
[----:B------:R-:W-:Y:S05]  /*5500*/  BRA.U UP0, `(.L_x_70) ;  /* 0xfffffff900e47547 */ /* 0x000fea000b83ffff */
[----:B0-----:R-:W-:-:S07]  /*5510*/  IMAD.U32 R13, RZ, RZ, UR19 ;  /* 0x00000013ff0d7e24 */ /* 0x001fce000f8e00ff */
.L_x_69:
[----:B------:R-:W-:-:S09]  /*5520*/  ULOP3.LUT UP0, UR4, UR20, 0xf, URZ, 0xc0, !UPT ;  /* 0x0000000f14047892 */ /* 0x000fd2000f80c0ff */
[----:B------:R-:W-:Y:S05]  /*5530*/  BRA.U !UP0, `(.L_x_68) ;  /* 0x00000005089c7547 */ /* 0x000fea000b800000 */
[----:B------:R-:W-:Y:S02]  /*5540*/  UIADD3 UR4, UPT, UPT, UR4, -0x1, URZ ;  /* 0xffffffff04047890 */ /* 0x000fe4000fffe0ff */
[----:B------:R-:W-:Y:S02]  /*5550*/  ULOP3.LUT UP1, UR19, UR20, 0x7, URZ, 0xc0, !UPT ;  /* 0x0000000714137892 */ /* 0x000fe4000f82c0ff */
[----:B------:R-:W-:-:S09]  /*5560*/  UISETP.GE.U32.AND UP0, UPT, UR4, 0x7, UPT ;  /* 0x000000070400788c */ /* 0x000fd2000bf06070 */
[----:B------:R-:W-:Y:S05]  /*5570*/  BRA.U !UP0, `(.L_x_71) ;  /* 0x0000000108a87547 */ /* 0x000fea000b800000 */
[----:B0-23--:R-:W0:Y:S01]  /*5580*/  LDC.64 R8, c[0x0][0x380] ;  /* 0x0000e000ff087b82 */ /* 0x00de220000000a00 */
[----:B------:R-:W-:-:S05]  /*5590*/  IADD3 R10, PT, PT, R5, UR17, RZ ;  /* 0x00000011050a7c10 */ /* 0x000fca000fffe0ff */
[----:B------:R-:W-:-:S04]  /*55a0*/  IMAD R27, R10, UR20, R13 ;  /* 0x000000140a1b7c24 */ /* 0x000fc8000f8e020d */
[C---:B-1----:R-:W-:Y:S01]  /*55b0*/  VIADD R11, R27.reuse, 0x3 ;  /* 0x000000031b0b7836 */ /* 0x042fe20000000000 */
[C---:B------:R-:W-:Y:S02]  /*55c0*/  IADD3 R23, PT, PT, R27.reuse, 0x1, RZ ;  /* 0x000000011b177810 */ /* 0x040fe40007ffe0ff */
[C---:B------:R-:W-:Y:S02]  /*55d0*/  IADD3 R21, PT, PT, R27.reuse, 0x2, RZ ;  /* 0x000000021b157810 */ /* 0x040fe40007ffe0ff */
[C---:B------:R-:W-:Y:S02]  /*55e0*/  IADD3 R15, PT, PT, R27.reuse, 0x4, RZ ;  /* 0x000000041b0f7810 */ /* 0x040fe40007ffe0ff */
[C---:B------:R-:W-:Y:S02]  /*55f0*/  IADD3 R17, PT, PT, R27.reuse, 0x5, RZ ;  /* 0x000000051b117810 */ /* 0x040fe40007ffe0ff */
[C---:B------:R-:W-:Y:S01]  /*5600*/  IADD3 R19, PT, PT, R27.reuse, 0x6, RZ ;  /* 0x000000061b137810 */ /* 0x040fe20007ffe0ff */
[----:B0-----:R-:W-:-:S04]  /*5610*/  IMAD.WIDE.U32 R24, R27, 0x4, R8 ;  /* 0x000000041b187825 */ /* 0x001fc800078e0008 */
[----:B------:R-:W-:Y:S02]  /*5620*/  VIADD R27, R27, 0x7 ;  /* 0x000000071b1b7836 */ /* 0x000fe40000000000 */
[--C-:B------:R-:W-:Y:S01]  /*5630*/  IMAD.WIDE.U32 R22, R23, 0x4, R8.reuse ;  /* 0x0000000417167825 */ /* 0x100fe200078e0008 */
[----:B------:R-:W2:Y:S03]  /*5640*/  LDG.E R24, desc[UR24][R24.64] ;  /* 0x0000001818187981 */ /* 0x000ea6000c1e1900 */
[--C-:B------:R-:W-:Y:S02]  /*5650*/  IMAD.WIDE.U32 R20, R21, 0x4, R8.reuse ;  /* 0x0000000415147825 */ /* 0x100fe400078e0008 */
[----:B------:R-:W3:Y:S02]  /*5660*/  LDG.E R22, desc[UR24][R22.64] ;  /* 0x0000001816167981 */ /* 0x000ee4000c1e1900 */
[----:B------:R-:W-:-:S02]  /*5670*/  IMAD.WIDE.U32 R10, R11, 0x4, R8 ;  /* 0x000000040b0a7825 */ /* 0x000fc400078e0008 */
[----:B------:R0:W4:Y:S02]  /*5680*/  LDG.E R20, desc[UR24][R20.64] ;  /* 0x0000001814147981 */ /* 0x000124000c1e1900 */
[--C-:B------:R-:W-:Y:S02]  /*5690*/  IMAD.WIDE.U32 R14, R15, 0x4, R8.reuse ;  /* 0x000000040f0e7825 */ /* 0x100fe400078e0008 */
[----:B------:R-:W5:Y:S02]  /*56a0*/  LDG.E R10, desc[UR24][R10.64] ;  /* 0x000000180a0a7981 */ /* 0x000f64000c1e1900 */
[--C-:B------:R-:W-:Y:S02]  /*56b0*/  IMAD.WIDE.U32 R16, R17, 0x4, R8.reuse ;  /* 0x0000000411107825 */ /* 0x100fe400078e0008 */
[----:B------:R-:W5:Y:S02]  /*56c0*/  LDG.E R14, desc[UR24][R14.64] ;  /* 0x000000180e0e7981 */ /* 0x000f64000c1e1900 */
[----:B------:R-:W-:-:S02]  /*56d0*/  IMAD.WIDE.U32 R18, R19, 0x4, R8 ;  /* 0x0000000413127825 */ /* 0x000fc400078e0008 */
[----:B------:R-:W5:Y:S02]  /*56e0*/  LDG.E R16, desc[UR24][R16.64] ;  /* 0x0000001810107981 */ /* 0x000f64000c1e1900 */
[----:B------:R-:W-:Y:S02]  /*56f0*/  IMAD.WIDE.U32 R8, R27, 0x4, R8 ;  /* 0x000000041b087825 */ /* 0x000fe400078e0008 */
[----:B------:R-:W5:Y:S04]  /*5700*/  LDG.E R18, desc[UR24][R18.64] ;  /* 0x0000001812127981 */ /* 0x000f68000c1e1900 */
[----:B------:R-:W5:Y:S01]  /*5710*/  LDG.E R8, desc[UR24][R8.64] ;  /* 0x0000001808087981 */ /* 0x000f62000c1e1900 */
[----:B------:R-:W0:Y:S01]  /*5720*/  S2R R26, SR_TID.X ;  /* 0x00000000001a7919 */ /* 0x000e220000002100 */
[----:B------:R-:W1:Y:S01]  /*5730*/  S2UR UR18, SR_CgaCtaId ;  /* 0x00000000001279c3 */ /* 0x000e620000008800 */
[----:B------:R-:W-:-:S02]  /*5740*/  UMOV UR4, 0x400 ;  /* 0x0000040000047882 */ /* 0x000fc40000000000 */
[----:B------:R-:W-:-:S04]  /*5750*/  UIADD3 UR4, UPT, UPT, UR4, 0x30, URZ ;  /* 0x0000003004047890 */ /* 0x000fc8000fffe0ff */
[----:B-1----:R-:W-:Y:S01]  /*5760*/  ULEA UR4, UR18, UR4, 0x18 ;  /* 0x0000000412047291 */ /* 0x002fe2000f8ec0ff */
[----:B0-----:R-:W-:-:S05]  /*5770*/  IMAD R21, R26, UR20, R13 ;  /* 0x000000141a157c24 */ /* 0x001fca000f8e020d */
        /* <DEDUP_REMOVED lines=10> */
.L_x_71:
[----:B------:R-:W-:Y:S05]  /*5820*/  BRA.U !UP1, `(.L_x_68) ;  /* 0x0000000109e07547 */ /* 0x000fea000b800000 */
[----:B------:R-:W-:Y:S02]  /*5830*/  UIADD3 UR19, UPT, UPT, UR19, -0x1, URZ ;  /* 0xffffffff13137890 */ /* 0x000fe4000fffe0ff */
[----:B------:R-:W-:Y:S02]  /*5840*/  ULOP3.LUT UP1, UR21, UR20, 0x3, URZ, 0xc0, !UPT ;  /* 0x0000000314157892 */ /* 0x000fe4000f82c0ff */
[----:B------:R-:W-:-:S09]  /*5850*/  UISETP.GE.U32.AND UP0, UPT, UR19, 0x3, UPT ;  /* 0x000000031300788c */ /* 0x000fd2000bf06070 */
[----:B------:R-:W-:Y:S05]  /*5860*/  BRA.U !UP0, `(.L_x_72) ;  /* 0x0000000108687547 */ /* 0x000fea000b800000 */
[----:B0-----:R-:W0:Y:S01]  /*5870*/  LDC.64 R16, c[0x0][0x380] ;  /* 0x0000e000ff107b82 */ /* 0x001e220000000a00 */
[----:B---3--:R-:W-:-:S05]  /*5880*/  IADD3 R8, PT, PT, R5, UR17, RZ ;  /* 0x0000001105087c10 */ /* 0x008fca000fffe0ff */
[----:B------:R-:W-:-:S04]  /*5890*/  IMAD R15, R8, UR20, R13 ;  /* 0x00000014080f7c24 */ /* 0x000fc8000f8e020d */
[C---:B--2---:R-:W-:Y:S01]  /*58a0*/  VIADD R9, R15.reuse, 0x2 ;  /* 0x000000020f097836 */ /* 0x044fe20000000000 */
[C---:B-1----:R-:W-:Y:S02]  /*58b0*/  IADD3 R11, PT, PT, R15.reuse, 0x1, RZ ;  /* 0x000000010f0b7810 */ /* 0x042fe40007ffe0ff */
[C---:B------:R-:W-:Y:S01]  /*58c0*/  IADD3 R19, PT, PT, R15.reuse, 0x3, RZ ;  /* 0x000000030f137810 */ /* 0x040fe20007ffe0ff */
[----:B0-----:R-:W-:-:S04]  /*58d0*/  IMAD.WIDE.U32 R14, R15, 0x4, R16 ;  /* 0x000000040f0e7825 */ /* 0x001fc800078e0010 */
[--C-:B------:R-:W-:Y:S02]  /*58e0*/  IMAD.WIDE.U32 R10, R11, 0x4, R16.reuse ;  /* 0x000000040b0a7825 */ /* 0x100fe400078e0010 */
[----:B------:R-:W2:Y:S02]  /*58f0*/  LDG.E R14, desc[UR24][R14.64] ;  /* 0x000000180e0e7981 */ /* 0x000ea4000c1e1900 */
[--C-:B------:R-:W-:Y:S02]  /*5900*/  IMAD.WIDE.U32 R8, R9, 0x4, R16.reuse ;  /* 0x0000000409087825 */ /* 0x100fe400078e0010 */
[----:B------:R-:W3:Y:S02]  /*5910*/  LDG.E R10, desc[UR24][R10.64] ;  /* 0x000000180a0a7981 */ /* 0x000ee4000c1e1900 */
[----:B------:R-:W-:Y:S02]  /*5920*/  IMAD.WIDE.U32 R16, R19, 0x4, R16 ;  /* 0x0000000413107825 */ /* 0x000fe400078e0010 */
[----:B------:R-:W4:Y:S04]  /*5930*/  LDG.E R8, desc[UR24][R8.64] ;  /* 0x0000001808087981 */ /* 0x000f28000c1e1900 */
        /* <DEDUP_REMOVED lines=12> */
[----:B-----5:R0:W-:Y:S02]  /*5a00*/  STS [R19+0xc], R16 ;  /* 0x00000c1013007388 */ /* 0x0201e40000000800 */
.L_x_72:
[----:B------:R-:W-:Y:S05]  /*5a10*/  BRA.U !UP1, `(.L_x_68) ;  /* 0x0000000109647547 */ /* 0x000fea000b800000 */
[----:B0-23--:R-:W1:Y:S01]  /*5a20*/  LDC.64 R8, c[0x0][0x380] ;  /* 0x0000e000ff087b82 */ /* 0x00de620000000a00 */
[----:B------:R-:W-:-:S05]  /*5a30*/  IADD3 R10, PT, PT, R5, UR17, RZ ;  /* 0x00000011050a7c10 */ /* 0x000fca000fffe0ff */
[----:B------:R-:W-:-:S04]  /*5a40*/  IMAD R15, R10, UR20, R13 ;  /* 0x000000140a0f7c24 */ /* 0x000fc8000f8e020d */
[----:B-1----:R-:W-:-:S06]  /*5a50*/  IMAD.WIDE.U32 R10, R15, 0x4, R8 ;  /* 0x000000040f0a7825 */ /* 0x002fcc00078e0008 */
[----:B------:R-:W2:Y:S01]  /*5a60*/  LDG.E R10, desc[UR24][R10.64] ;  /* 0x000000180a0a7981 */ /* 0x000ea2000c1e1900 */
[----:B------:R-:W0:Y:S01]  /*5a70*/  S2UR UR18, SR_CgaCtaId ;  /* 0x00000000001279c3 */ /* 0x000e220000008800 */
[----:B------:R-:W-:Y:S01]  /*5a80*/  UMOV UR4, 0x400 ;  /* 0x0000040000047882 */ /* 0x000fe20000000000 */
[----:B------:R-:W-:Y:S01]  /*5a90*/  UISETP.NE.AND UP0, UPT, UR21, 0x1, UPT ;  /* 0x000000011500788c */ /* 0x000fe2000bf05270 */
[----:B------:R-:W1:Y:S01]  /*5aa0*/  S2R R14, SR_TID.X ;  /* 0x00000000000e7919 */ /* 0x000e620000002100 */
[----:B------:R-:W-:-:S04]  /*5ab0*/  UIADD3 UR4, UPT, UPT, UR4, 0x30, URZ ;  /* 0x0000003004047890 */ /* 0x000fc8000fffe0ff */
[----:B0-----:R-:W-:Y:S01]  /*5ac0*/  ULEA UR4, UR18, UR4, 0x18 ;  /* 0x0000000412047291 */ /* 0x001fe2000f8ec0ff */
[----:B-1----:R-:W-:-:S05]  /*5ad0*/  IMAD R13, R14, UR20, R13 ;  /* 0x000000140e0d7c24 */ /* 0x002fca000f8e020d */
[----:B------:R-:W-:-:S05]  /*5ae0*/  LEA R17, R13, UR4, 0x2 ;  /* 0x000000040d117c11 */ /* 0x000fca000f8e10ff */
[----:B--2---:R4:W-:Y:S01]  /*5af0*/  STS [R17], R10 ;  /* 0x0000000a11007388 */ /* 0x0049e20000000800 */
[----:B------:R-:W-:Y:S05]  /*5b00*/  BRA.U !UP0, `(.L_x_68) ;  /* 0x0000000108287547 */ /* 0x000fea000b800000 */
[----:B------:R-:W-:Y:S01]  /*5b10*/  UISETP.NE.AND UP0, UPT, UR21, 0x2, UPT ;  /* 0x000000021500788c */ /* 0x000fe2000bf05270 */
[----:B------:R-:W-:-:S04]  /*5b20*/  VIADD R11, R15, 0x1 ;  /* 0x000000010f0b7836 */ /* 0x000fc80000000000 */
[----:B----4-:R-:W-:Y:S01]  /*5b30*/  IMAD.WIDE.U32 R10, R11, 0x4, R8 ;  /* 0x000000040b0a7825 */ /* 0x010fe200078e0008 */
[----:B------:R-:W-:-:S05]  /*5b40*/  PLOP3.LUT P2, PT, PT, PT, UP0, 0x80, 0x8 ;  /* 0x000000000008781c */ /* 0x000fca0003f4f008 */
[----:B------:R-:W2:Y:S08]  /*5b50*/  LDG.E R10, desc[UR24][R10.64] ;  /* 0x000000180a0a7981 */ /* 0x000eb0000c1e1900 */
[----:B------:R-:W-:-:S05]  /*5b60*/  @P2 IADD3 R13, PT, PT, R15, 0x2, RZ ;  /* 0x000000020f0d2810 */ /* 0x000fca0007ffe0ff */
[----:B------:R-:W-:-:S06]  /*5b70*/  @P2 IMAD.WIDE.U32 R8, R13, 0x4, R8 ;  /* 0x000000040d082825 */ /* 0x000fcc00078e0008 */
[----:B------:R-:W3:Y:S04]  /*5b80*/  @P2 LDG.E R8, desc[UR24][R8.64] ;  /* 0x0000001808082981 */ /* 0x000ee8000c1e1900 */
[----:B--2---:R0:W-:Y:S04]  /*5b90*/  STS [R17+0x4], R10 ;  /* 0x0000040a11007388 */ /* 0x0041e80000000800 */
[----:B---3--:R0:W-:Y:S02]  /*5ba0*/  @P2 STS [R17+0x8], R8 ;  /* 0x0000080811002388 */ /* 0x0081e40000000800 */
.L_x_68:
[----:B------:R-:W-:Y:S05]  /*5bb0*/  BSYNC.RECONVERGENT B0 ;  /* 0x0000000000007941 */ /* 0x000fea0003800200 */
.L_x_67:
[----:B------:R-:W-:Y:S01]  /*5bc0*/  BAR.SYNC.DEFER_BLOCKING 0x0 ;  /* 0x0000000000007b1d */ /* 0x000fe20000010000 */
[----:B------:R-:W-:-:S04]  /*5bd0*/  UIADD3 UR17, UPT, UPT, UR7, UR17, URZ ;  /* 0x0000001107117290 */ /* 0x000fc8000fffe0ff */
[----:B------:R-:W-:-:S09]  /*5be0*/  UISETP.GE.AND UP0, UPT, UR17, UR33, UPT ;  /* 0x000000211100728c */ /* 0x000fd2000bf06270 */
[----:B------:R-:W-:Y:S05]  /*5bf0*/  BRA.U !UP0, `(.L_x_73) ;  /* 0xffffffc108fc7547 */ /* 0x000fea000b83ffff */
.L_x_20:
[----:B------:R-:W1:Y:S01]  /*5c00*/  MUFU.RCP R5, R2 ;  /* 0x0000000200057308 */ /* 0x000e620000001000 */
[----:B------:R-:W-:Y:S07]  /*5c10*/  BSSY.RECONVERGENT B0, `(.L_x_74) ;  /* 0x000000d000007945 */ /* 0x000fee0003800200 */
[----:B------:R-:W5:Y:S01]  /*5c20*/  FCHK P0, R3, R2 ;  /* 0x0000000203007302 */ /* 0x000f620000000000 */
[----:B-1----:R-:W-:-:S04]  /*5c30*/  FFMA R0, R5, -R2, 1 ;  /* 0x3f80000005007423 */ /* 0x002fc80000000802 */
[----:B------:R-:W-:-:S04]  /*5c40*/  FFMA R0, R5, R0, R5 ;  /* 0x0000000005007223 */ /* 0x000fc80000000005 */
[----:B------:R-:W-:-:S04]  /*5c50*/  FFMA R4, R0, R3, RZ ;  /* 0x0000000300047223 */ /* 0x000fc800000000ff */
[----:B------:R-:W-:-:S04]  /*5c60*/  FFMA R5, R4, -R2, R3 ;  /* 0x8000000204057223 */ /* 0x000fc80000000003 */
[----:B------:R-:W-:Y:S01]  /*5c70*/  FFMA R5, R0, R5, R4 ;  /* 0x0000000500057223 */ /* 0x000fe20000000004 */
[----:B-----5:R-:W-:Y:S06]  /*5c80*/  @!P0 BRA `(.L_x_75) ;  /* 0x0000000000148947 */ /* 0x020fec0003800000 */
[----:B0-----:R-:W-:Y:S02]  /*5c90*/  MOV R21, R3 ;  /* 0x0000000300157202 */ /* 0x001fe40000000f00 */
[----:B------:R-:W-:Y:S02]  /*5ca0*/  MOV R0, R2 ;  /* 0x0000000200007202 */ /* 0x000fe40000000f00 */
[----:B--2-4-:R-:W-:-:S07]  /*5cb0*/  MOV R11, 0x5cd0 ;  /* 0x00005cd0000b7802 */ /* 0x014fce0000000f00 */
[----:B---3--:R-:W-:Y:S05]  /*5cc0*/  CALL.REL.NOINC `($__internal_0_$__cuda_sm3x_div_rn_noftz_f32_slowpath) ;  /* 0x0000000000287944 */ /* 0x008fea0003c00000 */
[----:B------:R-:W-:-:S07]  /*5cd0*/  IMAD.MOV.U32 R5, RZ, RZ, R14 ;  /* 0x000000ffff057224 */ /* 0x000fce00078e000e */
.L_x_75:
[----:B------:R-:W-:Y:S05]  /*5ce0*/  BSYNC.RECONVERGENT B0 ;  /* 0x0000000000007941 */ /* 0x000fea0003800200 */
.L_x_74:
[----:B------:R-:W1:Y:S01]  /*5cf0*/  S2R R0, SR_TID.X ;  /* 0x0000000000007919 */ /* 0x000e620000002100 */
[----:B------:R-:W1:Y:S08]  /*5d00*/  S2UR UR4, SR_CTAID.X ;  /* 0x00000000000479c3 */ /* 0x000e700000002500 */
[----:B------:R-:W1:Y:S08]  /*5d10*/  LDC R7, c[0x0][0x360] ;  /* 0x0000d800ff077b82 */ /* 0x000e700000000800 */
[----:B------:R-:W5:Y:S01]  /*5d20*/  LDC.64 R2, c[0x0][0x388] ;  /* 0x0000e200ff027b82 */ /* 0x000f620000000a00 */
[----:B-1----:R-:W-:-:S04]  /*5d30*/  IMAD R7, R7, UR4, R0 ;  /* 0x0000000407077c24 */ /* 0x002fc8000f8e0200 */
[----:B-----5:R-:W-:-:S05]  /*5d40*/  IMAD.WIDE R2, R7, 0x4, R2 ;  /* 0x0000000407027825 */ /* 0x020fca00078e0202 */
[----:B------:R-:W-:Y:S01]  /*5d50*/  STG.E desc[UR24][R2.64], R5 ;  /* 0x0000000502007986 */ /* 0x000fe2000c101918 */
[----:B------:R-:W-:Y:S05]  /*5d60*/  EXIT ;  /* 0x000000000000794d */ /* 0x000fea0003800000 */
        .weak           $__internal_0_$__cuda_sm3x_div_rn_noftz_f32_slowpath
        .type           $__internal_0_$__cuda_sm3x_div_rn_noftz_f32_slowpath,@function
        .size           $__internal_0_$__cuda_sm3x_div_rn_noftz_f32_slowpath,(.L_x_88 - $__internal_0_$__cuda_sm3x_div_rn_noftz_f32_slowpath)
$__internal_0_$__cuda_sm3x_div_rn_noftz_f32_slowpath:
[----:B------:R-:W-:Y:S01]  /*5d70*/  SHF.R.U32.HI R9, RZ, 0x17, R0 ;  /* 0x00000017ff097819 */ /* 0x000fe20000011600 */
[----:B------:R-:W-:Y:S01]  /*5d80*/  BSSY.RECONVERGENT B2, `(.L_x_76) ;  /* 0x0000063000027945 */ /* 0x000fe20003800200 */
[----:B------:R-:W-:Y:S02]  /*5d90*/  SHF.R.U32.HI R16, RZ, 0x17, R21 ;  /* 0x00000017ff107819 */ /* 0x000fe40000011615 */
[----:B------:R-:W-:Y:S02]  /*5da0*/  LOP3.LUT R9, R9, 0xff, RZ, 0xc0, !PT ;  /* 0x000000ff09097812 */ /* 0x000fe400078ec0ff */
[----:B------:R-:W-:Y:S02]  /*5db0*/  LOP3.LUT R16, R16, 0xff, RZ, 0xc0, !PT ;  /* 0x000000ff10107812 */ /* 0x000fe400078ec0ff */
[----:B------:R-:W-:Y:S02]  /*5dc0*/  IADD3 R17, PT, PT, R9, -0x1, RZ ;  /* 0xffffffff09117810 */ /* 0x000fe40007ffe0ff */
[----:B------:R-:W-:-:S02]  /*5dd0*/  IADD3 R15, PT, PT, R16, -0x1, RZ ;  /* 0xffffffff100f7810 */ /* 0x000fc40007ffe0ff */
[----:B------:R-:W-:Y:S02]  /*5de0*/  ISETP.GT.U32.AND P3, PT, R17, 0xfd, PT ;  /* 0x000000fd1100780c */ /* 0x000fe40003f64070 */
[----:B------:R-:W-:Y:S02]  /*5df0*/  MOV R8, R0 ;  /* 0x0000000000087202 */ /* 0x000fe40000000f00 */
[----:B------:R-:W-:-:S13]  /*5e00*/  ISETP.GT.U32.OR P3, PT, R15, 0xfd, P3 ;  /* 0x000000fd0f00780c */ /* 0x000fda0001f64470 */
[----:B------:R-:W-:Y:S01]  /*5e10*/  @!P3 IMAD.MOV.U32 R14, RZ, RZ, RZ ;  /* 0x000000ffff0eb224 */ /* 0x000fe200078e00ff */
[----:B------:R-:W-:Y:S06]  /*5e20*/  @!P3 BRA `(.L_x_77) ;  /* 0x00000000005cb947 */ /* 0x000fec0003800000 */
[----:B------:R-:W-:Y:S02]  /*5e30*/  FSETP.GTU.FTZ.AND P3, PT, |R21|, +INF , PT ;  /* 0x7f8000001500780b */ /* 0x000fe40003f7c200 */
[----:B------:R-:W-:-:S04]  /*5e40*/  FSETP.GTU.FTZ.AND P4, PT, |R0|, +INF , PT ;  /* 0x7f8000000000780b */ /* 0x000fc80003f9c200 */
[----:B------:R-:W-:-:S13]  /*5e50*/  PLOP3.LUT P3, PT, P3, P4, PT, 0xf8, 0x8f ;  /* 0x00000000008f781c */ /* 0x000fda0001f69f70 */
[----:B------:R-:W-:Y:S05]  /*5e60*/  @P3 BRA `(.L_x_78) ;  /* 0x00000004004c3947 */ /* 0x000fea0003800000 */
[----:B------:R-:W-:-:S13]  /*5e70*/  LOP3.LUT P3, RZ, R8, 0x7fffffff, R21, 0xc8, !PT ;  /* 0x7fffffff08ff7812 */ /* 0x000fda000786c815 */
[----:B------:R-:W-:Y:S05]  /*5e80*/  @!P3 BRA `(.L_x_79) ;  /* 0x00000004003cb947 */ /* 0x000fea0003800000 */
[C---:B------:R-:W-:Y:S02]  /*5e90*/  FSETP.NEU.FTZ.AND P5, PT, |R21|.reuse, +INF , PT ;  /* 0x7f8000001500780b */ /* 0x040fe40003fbd200 */
[----:B------:R-:W-:Y:S02]  /*5ea0*/  FSETP.NEU.FTZ.AND P4, PT, |R0|, +INF , PT ;  /* 0x7f8000000000780b */ /* 0x000fe40003f9d200 */
[----:B------:R-:W-:-:S11]  /*5eb0*/  FSETP.NEU.FTZ.AND P3, PT, |R21|, +INF , PT ;  /* 0x7f8000001500780b */ /* 0x000fd60003f7d200 */
[----:B------:R-:W-:Y:S05]  /*5ec0*/  @!P4 BRA !P5, `(.L_x_79) ;  /* 0x00000004002cc947 */ /* 0x000fea0006800000 */
[----:B------:R-:W-:-:S04]  /*5ed0*/  LOP3.LUT P5, RZ, R21, 0x7fffffff, RZ, 0xc0, !PT ;  /* 0x7fffffff15ff7812 */ /* 0x000fc800078ac0ff */
[----:B------:R-:W-:-:S13]  /*5ee0*/  PLOP3.LUT P5, PT, P4, P5, PT, 0x2f, 0xf2 ;  /* 0x0000000000f2781c */ /* 0x000fda00027aa577 */
[----:B------:R-:W-:Y:S05]  /*5ef0*/  @P5 BRA `(.L_x_80) ;  /* 0x0000000400185947 */ /* 0x000fea0003800000 */
[----:B------:R-:W-:-:S04]  /*5f00*/  LOP3.LUT P4, RZ, R8, 0x7fffffff, RZ, 0xc0, !PT ;  /* 0x7fffffff08ff7812 */ /* 0x000fc8000788c0ff */
[----:B------:R-:W-:-:S13]  /*5f10*/  PLOP3.LUT P3, PT, P3, P4, PT, 0x2f, 0xf2 ;  /* 0x0000000000f2781c */ /* 0x000fda0001f68577 */
[----:B------:R-:W-:Y:S05]  /*5f20*/  @P3 BRA `(.L_x_81) ;  /* 0x0000000400003947 */ /* 0x000fea0003800000 */
[----:B------:R-:W-:Y:S02]  /*5f30*/  ISETP.GE.AND P3, PT, R15, RZ, PT ;  /* 0x000000ff0f00720c */ /* 0x000fe40003f66270 */
[----:B------:R-:W-:-:S11]  /*5f40*/  ISETP.GE.AND P4, PT, R17, RZ, PT ;  /* 0x000000ff1100720c */ /* 0x000fd60003f86270 */
[----:B------:R-:W-:Y:S01]  /*5f50*/  @P3 MOV R14, RZ ;  /* 0x000000ff000e3202 */ /* 0x000fe20000000f00 */
[----:B------:R-:W-:Y:S01]  /*5f60*/  @!P3 FFMA R21, R21, 1.84467440737095516160e+19, RZ ;  /* 0x5f8000001515b823 */ /* 0x000fe200000000ff */
[----:B------:R-:W-:Y:S01]  /*5f70*/  @!P3 MOV R14, 0xffffffc0 ;  /* 0xffffffc0000eb802 */ /* 0x000fe20000000f00 */
[----:B------:R-:W-:-:S03]  /*5f80*/  @!P4 FFMA R8, R0, 1.84467440737095516160e+19, RZ ;  /* 0x5f8000000008c823 */ /* 0x000fc600000000ff */
[----:B------:R-:W-:-:S07]  /*5f90*/  @!P4 IADD3 R14, PT, PT, R14, 0x40, RZ ;  /* 0x000000400e0ec810 */ /* 0x000fce0007ffe0ff */
.L_x_77:
[----:B------:R-:W-:Y:S01]  /*5fa0*/  LEA R15, R9, 0xc0800000, 0x17 ;  /* 0xc0800000090f7811 */ /* 0x000fe200078eb8ff */
[----:B------:R-:W-:Y:S01]  /*5fb0*/  BSSY.RECONVERGENT B3, `(.L_x_82) ;  /* 0x0000036000037945 */ /* 0x000fe20003800200 */
[----:B------:R-:W-:-:S03]  /*5fc0*/  IADD3 R16, PT, PT, R16, -0x7f, RZ ;  /* 0xffffff8110107810 */ /* 0x000fc60007ffe0ff */
[----:B------:R-:W-:Y:S02]  /*5fd0*/  IMAD.IADD R19, R8, 0x1, -R15 ;  /* 0x0000000108137824 */ /* 0x000fe400078e0a0f */
[C---:B------:R-:W-:Y:S02]  /*5fe0*/  IMAD R8, R16.reuse, -0x800000, R21 ;  /* 0xff80000010087824 */ /* 0x040fe400078e0215 */
[----:B------:R0:W1:Y:S01]  /*5ff0*/  MUFU.RCP R18, R19 ;  /* 0x0000001300127308 */ /* 0x0000620000001000 */
[----:B------:R-:W-:Y:S01]  /*6000*/  FADD.FTZ R15, -R19, -RZ ;  /* 0x800000ff130f7221 */ /* 0x000fe20000010100 */
[----:B0-----:R-:W-:-:S04]  /*6010*/  IADD3 R19, PT, PT, R16, 0x7f, -R9 ;  /* 0x0000007f10137810 */ /* 0x001fc80007ffe809 */
[----:B------:R-:W-:Y:S01]  /*6020*/  IADD3 R19, PT, PT, R19, R14, RZ ;  /* 0x0000000e13137210 */ /* 0x000fe20007ffe0ff */
[----:B-1----:R-:W-:-:S04]  /*6030*/  FFMA R17, R18, R15, 1 ;  /* 0x3f80000012117423 */ /* 0x002fc8000000000f */
[----:B------:R-:W-:-:S04]  /*6040*/  FFMA R17, R18, R17, R18 ;  /* 0x0000001112117223 */ /* 0x000fc80000000012 */
[----:B------:R-:W-:-:S04]  /*6050*/  FFMA R18, R8, R17, RZ ;  /* 0x0000001108127223 */ /* 0x000fc800000000ff */
[----:B------:R-:W-:-:S04]  /*6060*/  FFMA R20, R15, R18, R8 ;  /* 0x000000120f147223 */ /* 0x000fc80000000008 */
[----:B------:R-:W-:-:S04]  /*6070*/  FFMA R18, R17, R20, R18 ;  /* 0x0000001411127223 */ /* 0x000fc80000000012 */
[----:B------:R-:W-:-:S04]  /*6080*/  FFMA R15, R15, R18, R8 ;  /* 0x000000120f0f7223 */ /* 0x000fc80000000008 */
[----:B------:R-:W-:-:S05]  /*6090*/  FFMA R8, R17, R15, R18 ;  /* 0x0000000f11087223 */ /* 0x000fca0000000012 */
[----:B------:R-:W-:-:S04]  /*60a0*/  SHF.R.U32.HI R9, RZ, 0x17, R8 ;  /* 0x00000017ff097819 */ /* 0x000fc80000011608 */
[----:B------:R-:W-:-:S04]  /*60b0*/  LOP3.LUT R9, R9, 0xff, RZ, 0xc0, !PT ;  /* 0x000000ff09097812 */ /* 0x000fc800078ec0ff */
[----:B------:R-:W-:-:S05]  /*60c0*/  IADD3 R9, PT, PT, R9, R19, RZ ;  /* 0x0000001309097210 */ /* 0x000fca0007ffe0ff */
[----:B------:R-:W-:-:S05]  /*60d0*/  VIADD R14, R9, 0xffffffff ;  /* 0xffffffff090e7836 */ /* 0x000fca0000000000 */
[----:B------:R-:W-:-:S13]  /*60e0*/  ISETP.GE.U32.AND P3, PT, R14, 0xfe, PT ;  /* 0x000000fe0e00780c */ /* 0x000fda0003f66070 */
[----:B------:R-:W-:Y:S05]  /*60f0*/  @!P3 BRA `(.L_x_83) ;  /* 0x000000000080b947 */ /* 0x000fea0003800000 */
[----:B------:R-:W-:-:S13]  /*6100*/  ISETP.GT.AND P3, PT, R9, 0xfe, PT ;  /* 0x000000fe0900780c */ /* 0x000fda0003f64270 */
[----:B------:R-:W-:Y:S05]  /*6110*/  @P3 BRA `(.L_x_84) ;  /* 0x00000000006c3947 */ /* 0x000fea0003800000 */
[----:B------:R-:W-:-:S13]  /*6120*/  ISETP.GE.AND P3, PT, R9, 0x1, PT ;  /* 0x000000010900780c */ /* 0x000fda0003f66270 */
[----:B------:R-:W-:Y:S05]  /*6130*/  @P3 BRA `(.L_x_85) ;  /* 0x0000000000743947 */ /* 0x000fea0003800000 */
[----:B------:R-:W-:Y:S02]  /*6140*/  ISETP.GE.AND P3, PT, R9, -0x18, PT ;  /* 0xffffffe80900780c */ /* 0x000fe40003f66270 */
[----:B------:R-:W-:-:S11]  /*6150*/  LOP3.LUT R8, R8, 0x80000000, RZ, 0xc0, !PT ;  /* 0x8000000008087812 */ /* 0x000fd600078ec0ff */
[----:B------:R-:W-:Y:S05]  /*6160*/  @!P3 BRA `(.L_x_85) ;  /* 0x000000000068b947 */ /* 0x000fea0003800000 */
[-CC-:B------:R-:W-:Y:S01]  /*6170*/  FFMA.RZ R14, R17, R15.reuse, R18.reuse ;  /* 0x0000000f110e7223 */ /* 0x180fe2000000c012 */
[C---:B------:R-:W-:Y:S02]  /*6180*/  ISETP.NE.AND P5, PT, R9.reuse, RZ, PT ;  /* 0x000000ff0900720c */ /* 0x040fe40003fa5270 */
[----:B------:R-:W-:Y:S02]  /*6190*/  ISETP.NE.AND P3, PT, R9, RZ, PT ;  /* 0x000000ff0900720c */ /* 0x000fe40003f65270 */
[----:B------:R-:W-:Y:S01]  /*61a0*/  LOP3.LUT R16, R14, 0x7fffff, RZ, 0xc0, !PT ;  /* 0x007fffff0e107812 */ /* 0x000fe200078ec0ff */
[CCC-:B------:R-:W-:Y:S01]  /*61b0*/  FFMA.RP R14, R17.reuse, R15.reuse, R18.reuse ;  /* 0x0000000f110e7223 */ /* 0x1c0fe20000008012 */
[----:B------:R-:W-:Y:S01]  /*61c0*/  FFMA.RM R15, R17, R15, R18 ;  /* 0x0000000f110f7223 */ /* 0x000fe20000004012 */
[----:B------:R-:W-:Y:S02]  /*61d0*/  IADD3 R17, PT, PT, R9, 0x20, RZ ;  /* 0x0000002009117810 */ /* 0x000fe40007ffe0ff */
[----:B------:R-:W-:-:S02]  /*61e0*/  LOP3.LUT R16, R16, 0x800000, RZ, 0xfc, !PT ;  /* 0x0080000010107812 */ /* 0x000fc400078efcff */
[----:B------:R-:W-:Y:S02]  /*61f0*/  IADD3 R9, PT, PT, -R9, RZ, RZ ;  /* 0x000000ff09097210 */ /* 0x000fe40007ffe1ff */
[----:B------:R-:W-:Y:S02]  /*6200*/  SHF.L.U32 R17, R16, R17, RZ ;  /* 0x0000001110117219 */ /* 0x000fe400000006ff */
[----:B------:R-:W-:Y:S02]  /*6210*/  FSETP.NEU.FTZ.AND P4, PT, R14, R15, PT ;  /* 0x0000000f0e00720b */ /* 0x000fe40003f9d000 */
[----:B------:R-:W-:Y:S02]  /*6220*/  SEL R9, R9, RZ, P5 ;  /* 0x000000ff09097207 */ /* 0x000fe40002800000 */
[----:B------:R-:W-:Y:S02]  /*6230*/  ISETP.NE.AND P3, PT, R17, RZ, P3 ;  /* 0x000000ff1100720c */ /* 0x000fe40001f65270 */
[----:B------:R-:W-:-:S02]  /*6240*/  SHF.R.U32.HI R9, RZ, R9, R16 ;  /* 0x00000009ff097219 */ /* 0x000fc40000011610 */
[----:B------:R-:W-:Y:S02]  /*6250*/  PLOP3.LUT P3, PT, P4, P3, PT, 0xf8, 0x8f ;  /* 0x00000000008f781c */ /* 0x000fe40002767f70 */
[----:B------:R-:W-:Y:S02]  /*6260*/  SHF.R.U32.HI R15, RZ, 0x1, R9 ;  /* 0x00000001ff0f7819 */ /* 0x000fe40000011609 */
[----:B------:R-:W-:-:S04]  /*6270*/  SEL R14, RZ, 0x1, !P3 ;  /* 0x00000001ff0e7807 */ /* 0x000fc80005800000 */
[----:B------:R-:W-:-:S04]  /*6280*/  LOP3.LUT R14, R14, 0x1, R15, 0xf8, !PT ;  /* 0x000000010e0e7812 */ /* 0x000fc800078ef80f */
[----:B------:R-:W-:-:S04]  /*6290*/  LOP3.LUT R14, R14, R9, RZ, 0xc0, !PT ;  /* 0x000000090e0e7212 */ /* 0x000fc800078ec0ff */
[----:B------:R-:W-:-:S04]  /*62a0*/  IADD3 R15, PT, PT, R15, R14, RZ ;  /* 0x0000000e0f0f7210 */ /* 0x000fc80007ffe0ff */
[----:B------:R-:W-:Y:S01]  /*62b0*/  LOP3.LUT R8, R15, R8, RZ, 0xfc, !PT ;  /* 0x000000080f087212 */ /* 0x000fe200078efcff */
[----:B------:R-:W-:Y:S06]  /*62c0*/  BRA `(.L_x_85) ;  /* 0x0000000000107947 */ /* 0x000fec0003800000 */
.L_x_84:
[----:B------:R-:W-:-:S04]  /*62d0*/  LOP3.LUT R8, R8, 0x80000000, RZ, 0xc0, !PT ;  /* 0x8000000008087812 */ /* 0x000fc800078ec0ff */
[----:B------:R-:W-:Y:S01]  /*62e0*/  LOP3.LUT R8, R8, 0x7f800000, RZ, 0xfc, !PT ;  /* 0x7f80000008087812 */ /* 0x000fe200078efcff */
[----:B------:R-:W-:Y:S06]  /*62f0*/  BRA `(.L_x_85) ;  /* 0x0000000000047947 */ /* 0x000fec0003800000 */
.L_x_83:
[----:B------:R-:W-:-:S07]  /*6300*/  IMAD R8, R19, 0x800000, R8 ;  /* 0x0080000013087824 */ /* 0x000fce00078e0208 */
.L_x_85:
[----:B------:R-:W-:Y:S05]  /*6310*/  BSYNC.RECONVERGENT B3 ;  /* 0x0000000000037941 */ /* 0x000fea0003800200 */
.L_x_82:
[----:B------:R-:W-:Y:S05]  /*6320*/  BRA `(.L_x_86) ;  /* 0x0000000000207947 */ /* 0x000fea0003800000 */
.L_x_81:
[----:B------:R-:W-:-:S04]  /*6330*/  LOP3.LUT R8, R8, 0x80000000, R21, 0x48, !PT ;  /* 0x8000000008087812 */ /* 0x000fc800078e4815 */
[----:B------:R-:W-:Y:S01]  /*6340*/  LOP3.LUT R8, R8, 0x7f800000, RZ, 0xfc, !PT ;  /* 0x7f80000008087812 */ /* 0x000fe200078efcff */
[----:B------:R-:W-:Y:S06]  /*6350*/  BRA `(.L_x_86) ;  /* 0x0000000000147947 */ /* 0x000fec0003800000 */
.L_x_80:
[----:B------:R-:W-:Y:S01]  /*6360*/  LOP3.LUT R8, R8, 0x80000000, R21, 0x48, !PT ;  /* 0x8000000008087812 */ /* 0x000fe200078e4815 */
[----:B------:R-:W-:Y:S06]  /*6370*/  BRA `(.L_x_86) ;  /* 0x00000000000c7947 */ /* 0x000fec0003800000 */
.L_x_79:
[----:B------:R-:W0:Y:S01]  /*6380*/  MUFU.RSQ R8, -QNAN ;  /* 0xffc0000000087908 */ /* 0x000e220000001400 */
[----:B------:R-:W-:Y:S05]  /*6390*/  BRA `(.L_x_86) ;  /* 0x0000000000047947 */ /* 0x000fea0003800000 */
.L_x_78:
[----:B------:R-:W-:-:S07]  /*63a0*/  FADD.FTZ R8, R21, R0 ;  /* 0x0000000015087221 */ /* 0x000fce0000010000 */
.L_x_86:
[----:B------:R-:W-:Y:S05]  /*63b0*/  BSYNC.RECONVERGENT B2 ;  /* 0x0000000000027941 */ /* 0x000fea0003800200 */
.L_x_76:
[----:B------:R-:W-:Y:S01]  /*63c0*/  HFMA2 R9, -RZ, RZ, 0, 0 ;  /* 0x00000000ff097431 */ /* 0x000fe200000001ff */
[----:B0-----:R-:W-:Y:S02]  /*63d0*/  MOV R14, R8 ;  /* 0x00000008000e7202 */ /* 0x001fe40000000f00 */
[----:B------:R-:W-:-:S04]  /*63e0*/  MOV R8, R11 ;  /* 0x0000000b00087202 */ /* 0x000fc80000000f00 */
[----:B------:R-:W-:Y:S05]  /*63f0*/  RET.REL.NODEC R8 `(_Z13filter_kernelPfS_S_iif) ;  /* 0xffffff9c08007950 */ /* 0x000fea0003c3ffff */
.L_x_87:
[----:B------:R-:W-:-:S00]  /*6400*/  BRA `(.L_x_87) ;  /* 0xfffffffc00fc7947 */ /* 0x000fc0000383ffff */
[----:B------:R-:W-:-:S00]  /*6410*/  NOP ;  /* 0x0000000000007918 */ /* 0x000fc00000000000 */
        /* <DEDUP_REMOVED lines=14> */
.L_x_88:


//--------------------- .nv.shared._Z13filter_kernelPfS_S_iif --------------------------
	.section	.nv.shared._Z13filter_kernelPfS_S_iif,"aw",@nobits
	.sectionflags	@""
	.align	16
.nv.shared._Z13filter_kernelPfS_S_iif:
	.zero		1072


//--------------------- .nv.shared.reserved.0     --------------------------
	.section	.nv.shared.reserved.0,"aw",@nobits
	.weak		__nv_reservedSMEM_offset_0_alias
	.size		__nv_reservedSMEM_offset_0_alias, 0, 64
	.other		__nv_reservedSMEM_offset_0_alias,@"STO_CUDA_RESERVED_SHARED STV_DEFAULT"
__nv_reservedSMEM_offset_0_alias:
	.zero		0
	.zero		64


//--------------------- .nv.constant0._Z13filter_kernelPfS_S_iif --------------------------
	.section	.nv.constant0._Z13filter_kernelPfS_S_iif,"a",@progbits
	.sectionflags	@""
	.align	4
.nv.constant0._Z13filter_kernelPfS_S_iif:
	.zero		932


//--------------------- SYMBOLS --------------------------

	.type		.nv.reservedSmem.offset0,@object
	.size		.nv.reservedSmem.offset0,0x4
	.type		.nv.reservedSmem.cap,@object
	.size		.nv.reservedSmem.cap,0x4
